def attn_fwd(
    Q,
    K,
    V,
    Out,
    Lse,
    sm_scale,
    stride_qz,
    stride_qh,
    stride_qm,
    stride_qk,
    stride_kz,
    stride_kh,
    stride_kn,
    stride_kk,
    stride_vz,
    stride_vh,
    stride_vn,
    stride_vk,
    stride_oz,
    stride_oh,
    stride_om,
    stride_ok,
    seqlen_q,
    seqlen_k,
    BLOCK_M: tl.constexpr,
    BLOCK_N: tl.constexpr,
    HEAD_DIM: tl.constexpr,
    CAUSAL: tl.constexpr,
):
    start_m = tl.program_id(0)
    off_hz = tl.program_id(1)
    q_off = off_hz * stride_qh
    k_off = off_hz * stride_kh
    v_off = off_hz * stride_vh
    offs_m = start_m * BLOCK_M + tl.arange(0, BLOCK_M)
    offs_d = tl.arange(0, HEAD_DIM)
    offs_n = tl.arange(0, BLOCK_N)
    q_ptrs = Q + q_off + offs_m[:, None] * stride_qm + offs_d[None, :] * stride_qk
    k_ptrs = K + k_off + offs_d[:, None] * stride_kk + offs_n[None, :] * stride_kn
    v_ptrs = V + v_off + offs_n[:, None] * stride_vn + offs_d[None, :] * stride_vk
    m_i = tl.full([BLOCK_M], float("-inf"), dtype=tl.float32)
    l_i = tl.zeros([BLOCK_M], dtype=tl.float32) + 1.0
    acc = tl.zeros([BLOCK_M, HEAD_DIM], dtype=tl.float32)
    q = tl.load(q_ptrs)
    acc, l_i, m_i = _attn_fwd_inner(
        acc,
        l_i,
        m_i,
        q,
        k_ptrs,
        v_ptrs,
        sm_scale,
        stride_kn,
        stride_vn,
        start_m,
        seqlen_k,
        BLOCK_M,
        BLOCK_N,
        HEAD_DIM,
        CAUSAL,
    )
    acc = acc / l_i[:, None]
    lse = m_i + tl.math.log2(l_i) / 1.4426950408889634
    o_ptrs = (
        Out
        + off_hz * stride_oh
        + offs_m[:, None] * stride_om
        + offs_d[None, :] * stride_ok
    )
    tl.store(o_ptrs, acc.to(Out.dtype.element_ty))
    tl.store(Lse + off_hz * seqlen_q + offs_m, lse)

# config = {"BLOCK_M": 64, "BLOCK_N": 128, "HEAD_DIM": 64, "arch": "sm_100", "causal": true, "dtype": "fp16", "num_stages": 4, "num_warps": 8}
# arch = sm_100


// ===== COMPILED SASS (sm_100a) =====

	.target	sm_100a

	.elftype	@"ET_EXEC"


//--------------------- .note.nv.tkinfo           --------------------------
	.section	.note.nv.tkinfo,"",@"SHT_NOTE"
	.sectionflags	@"SHF_NOTE_NV_TKINFO"
	.tkinfo
        /*0018*/ 	.word	0x00000081
        /*0030*/ 	.string	""
        /*0030*/ 	.string	"ptxas-blackwell"
        /*0030*/ 	.string	"Cuda compilation tools, release 12.9, V12.9.86"
        /*0030*/ 	.string	"Build cuda_12.9.r12.9/compiler.36037853_0"
        /*0030*/ 	.string	"-v  -suppress-debug-info  -lineinfo  -arch sm_100a "



//--------------------- .note.nv.cuver            --------------------------
	.section	.note.nv.cuver,"",@"SHT_NOTE"
	.sectionflags	@"SHF_NOTE_NV_CUVER"
        /*0018*/ 	.short	0x0001
        /*001a*/ 	.short	0x0064
        /*001c*/ 	.short	0x0001
        /*001e*/ 	.short	0x0000
        /*0020*/ 	.short	0x0001
        /*0022*/ 	.short	0x0000


//--------------------- .nv.info                  --------------------------
	.section	.nv.info,"",@"SHT_CUDA_INFO"
	.align	4


	//----- nvinfo : EIATTR_REGCOUNT
	.align		4
        /*0000*/ 	.byte	0x04, 0x2f
        /*0002*/ 	.short	(.L_5 - .L_4)
	.align		4
.L_4:
        /*0004*/ 	.word	index@(attn_fwd)
        /*0008*/ 	.word	0x000000ed


	//----- nvinfo : EIATTR_FRAME_SIZE
	.align		4
.L_5:
        /*000c*/ 	.byte	0x04, 0x11
        /*000e*/ 	.short	(.L_7 - .L_6)
	.align		4
.L_6:
        /*0010*/ 	.word	index@($__internal_2_$__cuda_sm10x_tcgen05_guardrail_trap_unallocated_columns_being_dealloced)
        /*0014*/ 	.word	0x00000000


	//----- nvinfo : EIATTR_FRAME_SIZE
	.align		4
.L_7:
        /*0018*/ 	.byte	0x04, 0x11
        /*001a*/ 	.short	(.L_9 - .L_8)
	.align		4
.L_8:
        /*001c*/ 	.word	index@($__internal_1_$__cuda_sm10x_tcgen05_guardrail_trap_phase_invalid_during_alloc)
        /*0020*/ 	.word	0x00000000


	//----- nvinfo : EIATTR_FRAME_SIZE
	.align		4
.L_9:
        /*0024*/ 	.byte	0x04, 0x11
        /*0026*/ 	.short	(.L_11 - .L_10)
	.align		4
.L_10:
        /*0028*/ 	.word	index@($__internal_0_$__cuda_sm10x_tcgen05_guardrail_trap_col_being_dealloced_not_returned_by_alloc)
        /*002c*/ 	.word	0x00000000


	//----- nvinfo : EIATTR_FRAME_SIZE
	.align		4
.L_11:
        /*0030*/ 	.byte	0x04, 0x11
        /*0032*/ 	.short	(.L_13 - .L_12)
	.align		4
.L_12:
        /*0034*/ 	.word	index@(attn_fwd)
        /*0038*/ 	.word	0x00000000


	//----- nvinfo : EIATTR_MIN_STACK_SIZE
	.align		4
.L_13:
        /*003c*/ 	.byte	0x04, 0x12
        /*003e*/ 	.short	(.L_15 - .L_14)
	.align		4
.L_14:
        /*0040*/ 	.word	index@(attn_fwd)
        /*0044*/ 	.word	0x00000000
.L_15:


//--------------------- .nv.info.attn_fwd         --------------------------
	.section	.nv.info.attn_fwd,"",@"SHT_CUDA_INFO"
	.sectionflags	@""
	.align	4


	//----- nvinfo : EIATTR_CUDA_API_VERSION
	.align		4
        /*0000*/ 	.byte	0x04, 0x37
        /*0002*/ 	.short	(.L_17 - .L_16)
.L_16:
        /*0004*/ 	.word	0x00000081


	//----- nvinfo : EIATTR_KPARAM_INFO
	.align		4
.L_17:
        /*0008*/ 	.byte	0x04, 0x17
        /*000a*/ 	.short	(.L_19 - .L_18)
.L_18:
        /*000c*/ 	.word	0x00000000
        /*0010*/ 	.short	0x0019
        /*0012*/ 	.short	0x0080
        /*0014*/ 	.byte	0x00, 0xf4, 0x21, 0x00


	//----- nvinfo : EIATTR_KPARAM_INFO
	.align		4
.L_19:
        /*0018*/ 	.byte	0x04, 0x17
        /*001a*/ 	.short	(.L_21 - .L_20)
.L_20:
        /*001c*/ 	.word	0x00000000
        /*0020*/ 	.short	0x0018
        /*0022*/ 	.short	0x0078
        /*0024*/ 	.byte	0x00, 0xf4, 0x21, 0x00


	//----- nvinfo : EIATTR_KPARAM_INFO
	.align		4
.L_21:
        /*0028*/ 	.byte	0x04, 0x17
        /*002a*/ 	.short	(.L_23 - .L_22)
.L_22:
        /*002c*/ 	.word	0x00000000
        /*0030*/ 	.short	0x0017
        /*0032*/ 	.short	0x0070
        /*0034*/ 	.byte	0x00, 0xf0, 0x11, 0x00


	//----- nvinfo : EIATTR_KPARAM_INFO
	.align		4
.L_23:
        /*0038*/ 	.byte	0x04, 0x17
        /*003a*/ 	.short	(.L_25 - .L_24)
.L_24:
        /*003c*/ 	.word	0x00000000
        /*0040*/ 	.short	0x0016
        /*0042*/ 	.short	0x006c
        /*0044*/ 	.byte	0x00, 0xf0, 0x11, 0x00


	//----- nvinfo : EIATTR_KPARAM_INFO
	.align		4
.L_25:
        /*0048*/ 	.byte	0x04, 0x17
        /*004a*/ 	.short	(.L_27 - .L_26)
.L_26:
        /*004c*/ 	.word	0x00000000
        /*0050*/ 	.short	0x0015
        /*0052*/ 	.short	0x0068
        /*0054*/ 	.byte	0x00, 0xf0, 0x11, 0x00


	//----- nvinfo : EIATTR_KPARAM_INFO
	.align		4
.L_27:
        /*0058*/ 	.byte	0x04, 0x17
        /*005a*/ 	.short	(.L_29 - .L_28)
.L_28:
        /*005c*/ 	.word	0x00000000
        /*0060*/ 	.short	0x0014
        /*0062*/ 	.short	0x0064
        /*0064*/ 	.byte	0x00, 0xf0, 0x11, 0x00


	//----- nvinfo : EIATTR_KPARAM_INFO
	.align		4
.L_29:
        /*0068*/ 	.byte	0x04, 0x17
        /*006a*/ 	.short	(.L_31 - .L_30)
.L_30:
        /*006c*/ 	.word	0x00000000
        /*0070*/ 	.short	0x0013
        /*0072*/ 	.short	0x0060
        /*0074*/ 	.byte	0x00, 0xf0, 0x11, 0x00


	//----- nvinfo : EIATTR_KPARAM_INFO
	.align		4
.L_31:
        /*0078*/ 	.byte	0x04, 0x17
        /*007a*/ 	.short	(.L_33 - .L_32)
.L_32:
        /*007c*/ 	.word	0x00000000
        /*0080*/ 	.short	0x0012
        /*0082*/ 	.short	0x005c
        /*0084*/ 	.byte	0x00, 0xf0, 0x11, 0x00


	//----- nvinfo : EIATTR_KPARAM_INFO
	.align		4
.L_33:
        /*0088*/ 	.byte	0x04, 0x17
        /*008a*/ 	.short	(.L_35 - .L_34)
.L_34:
        /*008c*/ 	.word	0x00000000
        /*0090*/ 	.short	0x0011
        /*0092*/ 	.short	0x0058
        /*0094*/ 	.byte	0x00, 0xf0, 0x11, 0x00


	//----- nvinfo : EIATTR_KPARAM_INFO
	.align		4
.L_35:
        /*0098*/ 	.byte	0x04, 0x17
        /*009a*/ 	.short	(.L_37 - .L_36)
.L_36:
        /*009c*/ 	.word	0x00000000
        /*00a0*/ 	.short	0x0010
        /*00a2*/ 	.short	0x0054
        /*00a4*/ 	.byte	0x00, 0xf0, 0x11, 0x00


	//----- nvinfo : EIATTR_KPARAM_INFO
	.align		4
.L_37:
        /*00a8*/ 	.byte	0x04, 0x17
        /*00aa*/ 	.short	(.L_39 - .L_38)
.L_38:
        /*00ac*/ 	.word	0x00000000
        /*00b0*/ 	.short	0x000f
        /*00b2*/ 	.short	0x0050
        /*00b4*/ 	.byte	0x00, 0xf0, 0x11, 0x00


	//----- nvinfo : EIATTR_KPARAM_INFO
	.align		4
.L_39:
        /*00b8*/ 	.byte	0x04, 0x17
        /*00ba*/ 	.short	(.L_41 - .L_40)
.L_40:
        /*00bc*/ 	.word	0x00000000
        /*00c0*/ 	.short	0x000e
        /*00c2*/ 	.short	0x004c
        /*00c4*/ 	.byte	0x00, 0xf0, 0x11, 0x00


	//----- nvinfo : EIATTR_KPARAM_INFO
	.align		4
.L_41:
        /*00c8*/ 	.byte	0x04, 0x17
        /*00ca*/ 	.short	(.L_43 - .L_42)
.L_42:
        /*00cc*/ 	.word	0x00000000
        /*00d0*/ 	.short	0x000d
        /*00d2*/ 	.short	0x0048
        /*00d4*/ 	.byte	0x00, 0xf0, 0x11, 0x00


	//----- nvinfo : EIATTR_KPARAM_INFO
	.align		4
.L_43:
        /*00d8*/ 	.byte	0x04, 0x17
        /*00da*/ 	.short	(.L_45 - .L_44)
.L_44:
        /*00dc*/ 	.word	0x00000000
        /*00e0*/ 	.short	0x000c
        /*00e2*/ 	.short	0x0044
        /*00e4*/ 	.byte	0x00, 0xf0, 0x11, 0x00


	//----- nvinfo : EIATTR_KPARAM_INFO
	.align		4
.L_45:
        /*00e8*/ 	.byte	0x04, 0x17
        /*00ea*/ 	.short	(.L_47 - .L_46)
.L_46:
        /*00ec*/ 	.word	0x00000000
        /*00f0*/ 	.short	0x000b
        /*00f2*/ 	.short	0x0040
        /*00f4*/ 	.byte	0x00, 0xf0, 0x11, 0x00


	//----- nvinfo : EIATTR_KPARAM_INFO
	.align		4
.L_47:
        /*00f8*/ 	.byte	0x04, 0x17
        /*00fa*/ 	.short	(.L_49 - .L_48)
.L_48:
        /*00fc*/ 	.word	0x00000000
        /*0100*/ 	.short	0x000a
        /*0102*/ 	.short	0x003c
        /*0104*/ 	.byte	0x00, 0xf0, 0x11, 0x00


	//----- nvinfo : EIATTR_KPARAM_INFO
	.align		4
.L_49:
        /*0108*/ 	.byte	0x04, 0x17
        /*010a*/ 	.short	(.L_51 - .L_50)
.L_50:
        /*010c*/ 	.word	0x00000000
        /*0110*/ 	.short	0x0009
        /*0112*/ 	.short	0x0038
        /*0114*/ 	.byte	0x00, 0xf0, 0x11, 0x00


	//----- nvinfo : EIATTR_KPARAM_INFO
	.align		4
.L_51:
        /*0118*/ 	.byte	0x04, 0x17
        /*011a*/ 	.short	(.L_53 - .L_52)
.L_52:
        /*011c*/ 	.word	0x00000000
        /*0120*/ 	.short	0x0008
        /*0122*/ 	.short	0x0034
        /*0124*/ 	.byte	0x00, 0xf0, 0x11, 0x00


	//----- nvinfo : EIATTR_KPARAM_INFO
	.align		4
.L_53:
        /*0128*/ 	.byte	0x04, 0x17
        /*012a*/ 	.short	(.L_55 - .L_54)
.L_54:
        /*012c*/ 	.word	0x00000000
        /*0130*/ 	.short	0x0007
        /*0132*/ 	.short	0x0030
        /*0134*/ 	.byte	0x00, 0xf0, 0x11, 0x00


	//----- nvinfo : EIATTR_KPARAM_INFO
	.align		4
.L_55:
        /*0138*/ 	.byte	0x04, 0x17
        /*013a*/ 	.short	(.L_57 - .L_56)
.L_56:
        /*013c*/ 	.word	0x00000000
        /*0140*/ 	.short	0x0006
        /*0142*/ 	.short	0x002c
        /*0144*/ 	.byte	0x00, 0xf0, 0x11, 0x00


	//----- nvinfo : EIATTR_KPARAM_INFO
	.align		4
.L_57:
        /*0148*/ 	.byte	0x04, 0x17
        /*014a*/ 	.short	(.L_59 - .L_58)
.L_58:
        /*014c*/ 	.word	0x00000000
        /*0150*/ 	.short	0x0005
        /*0152*/ 	.short	0x0028
        /*0154*/ 	.byte	0x00, 0xf0, 0x11, 0x00


	//----- nvinfo : EIATTR_KPARAM_INFO
	.align		4
.L_59:
        /*0158*/ 	.byte	0x04, 0x17
        /*015a*/ 	.short	(.L_61 - .L_60)
.L_60:
        /*015c*/ 	.word	0x00000000
        /*0160*/ 	.short	0x0004
        /*0162*/ 	.short	0x0020
        /*0164*/ 	.byte	0x00, 0xf4, 0x21, 0x00


	//----- nvinfo : EIATTR_KPARAM_INFO
	.align		4
.L_61:
        /*0168*/ 	.byte	0x04, 0x17
        /*016a*/ 	.short	(.L_63 - .L_62)
.L_62:
        /*016c*/ 	.word	0x00000000
        /*0170*/ 	.short	0x0003
        /*0172*/ 	.short	0x0018
        /*0174*/ 	.byte	0x00, 0xf4, 0x21, 0x00


	//----- nvinfo : EIATTR_KPARAM_INFO
	.align		4
.L_63:
        /*0178*/ 	.byte	0x04, 0x17
        /*017a*/ 	.short	(.L_65 - .L_64)
.L_64:
        /*017c*/ 	.word	0x00000000
        /*0180*/ 	.short	0x0002
        /*0182*/ 	.short	0x0010
        /*0184*/ 	.byte	0x00, 0xf4, 0x21, 0x00


	//----- nvinfo : EIATTR_KPARAM_INFO
	.align		4
.L_65:
        /*0188*/ 	.byte	0x04, 0x17
        /*018a*/ 	.short	(.L_67 - .L_66)
.L_66:
        /*018c*/ 	.word	0x00000000
        /*0190*/ 	.short	0x0001
        /*0192*/ 	.short	0x0008
        /*0194*/ 	.byte	0x00, 0xf4, 0x21, 0x00


	//----- nvinfo : EIATTR_KPARAM_INFO
	.align		4
.L_67:
        /*0198*/ 	.byte	0x04, 0x17
        /*019a*/ 	.short	(.L_69 - .L_68)
.L_68:
        /*019c*/ 	.word	0x00000000
        /*01a0*/ 	.short	0x0000
        /*01a2*/ 	.short	0x0000
        /*01a4*/ 	.byte	0x00, 0xf4, 0x21, 0x00


	//----- nvinfo : EIATTR_AT_ENTRY_FRAGMENTS
	.align		4
.L_69:
        /*01a8*/ 	.byte	0x04, 0x4f
        /*01aa*/ 	.short	(.L_71 - .L_70)


	//   ....[0]....
.L_70:
        /*01ac*/ 	.word	0x00000004


	//----- nvinfo : EIATTR_RESERVED_SMEM_USED
	.align		4
.L_71:
        /*01b0*/ 	.byte	0x01, 0x41
	.zero		2


	//----- nvinfo : EIATTR_SPARSE_MMA_MASK
	.align		4
        /*01b4*/ 	.byte	0x03, 0x50
        /*01b6*/ 	.short	0x0000


	//----- nvinfo : EIATTR_TCGEN05_1CTA_USED
	.align		4
        /*01b8*/ 	.byte	0x01, 0x51
	.zero		2


	//----- nvinfo : EIATTR_MAXREG_COUNT
	.align		4
        /*01bc*/ 	.byte	0x03, 0x1b
        /*01be*/ 	.short	0x00ff


	//----- nvinfo : EIATTR_NUM_BARRIERS
	.align		4
        /*01c0*/ 	.byte	0x02, 0x4c
        /*01c2*/ 	.byte	0x01
	.zero		1


	//----- nvinfo : EIATTR_INT_WARP_WIDE_INSTR_OFFSETS
	.align		4
        /*01c4*/ 	.byte	0x04, 0x31
        /*01c6*/ 	.short	(.L_73 - .L_72)


	//   ....[0]....
.L_72:
        /*01c8*/ 	.word	0x00001160


	//   ....[1]....
        /*01cc*/ 	.word	0x00001170


	//   ....[2]....
        /*01d0*/ 	.word	0x00001700


	//   ....[3]....
        /*01d4*/ 	.word	0x000017c0


	//   ....[4]....
        /*01d8*/ 	.word	0x00004b40


	//   ....[5]....
        /*01dc*/ 	.word	0x00007ea0


	//   ....[6]....
        /*01e0*/ 	.word	0x00007ef0


	//----- nvinfo : EIATTR_COOP_GROUP_MASK_REGIDS
	.align		4
.L_73:
        /*01e4*/ 	.byte	0x04, 0x29
        /*01e6*/ 	.short	(.L_75 - .L_74)


	//   ....[0]....
.L_74:
        /*01e8*/ 	.word	0xffffffff


	//   ....[1]....
        /*01ec*/ 	.word	0xffffffff


	//   ....[2]....
        /*01f0*/ 	.word	0xffffffff


	//   ....[3]....
        /*01f4*/ 	.word	0xffffffff


	//   ....[4]....
        /*01f8*/ 	.word	0xffffffff


	//   ....[5]....
        /*01fc*/ 	.word	0xffffffff


	//   ....[6]....
        /*0200*/ 	.word	0xffffffff


	//   ....[7]....
        /*0204*/ 	.word	0xffffffff


	//   ....[8]....
        /*0208*/ 	.word	0xffffffff


	//   ....[9]....
        /*020c*/ 	.word	0xffffffff


	//   ....[10]....
        /*0210*/ 	.word	0xffffffff


	//   ....[11]....
        /*0214*/ 	.word	0xffffffff


	//----- nvinfo : EIATTR_COOP_GROUP_INSTR_OFFSETS
	.align		4
.L_75:
        /*0218*/ 	.byte	0x04, 0x28
        /*021a*/ 	.short	(.L_77 - .L_76)


	//   ....[0]....
.L_76:
        /*021c*/ 	.word	0x00000060


	//   ....[1]....
        /*0220*/ 	.word	0x00000320


	//   ....[2]....
        /*0224*/ 	.word	0x000026d0


	//   ....[3]....
        /*0228*/ 	.word	0x00002910


	//   ....[4]....
        /*022c*/ 	.word	0x00003400


	//   ....[5]....
        /*0230*/ 	.word	0x00003770


	//   ....[6]....
        /*0234*/ 	.word	0x00005880


	//   ....[7]....
        /*0238*/ 	.word	0x000058d0


	//   ....[8]....
        /*023c*/ 	.word	0x00006150


	//   ....[9]....
        /*0240*/ 	.word	0x000061a0


	//   ....[10]....
        /*0244*/ 	.word	0x00007d30


	//   ....[11]....
        /*0248*/ 	.word	0x00007fa0


	//----- nvinfo : EIATTR_VRC_CTA_INIT_COUNT
	.align		4
.L_77:
        /*024c*/ 	.byte	0x02, 0x4a
        /*024e*/ 	.byte	0x80
	.zero		1


	//----- nvinfo : EIATTR_MBARRIER_INSTR_OFFSETS
	.align		4
        /*0250*/ 	.byte	0x04, 0x39
        /*0252*/ 	.short	(.L_79 - .L_78)


	//   ....[0]....
.L_78:
        /*0254*/ 	.word	0x000014a0
        /*0258*/ 	.word	0x000000ff
        /*025c*/ 	.word	0x00000000
        /*0260*/ 	.short	0x0100
        /*0262*/ 	.byte	0x13
	.zero		1


	//   ....[1]....
        /*0264*/ 	.word	0x000017b0
        /*0268*/ 	.word	0x000000ff
        /*026c*/ 	.word	0x0000e008
        /*0270*/ 	.short	0x0100
        /*0272*/ 	.byte	0x10
	.zero		1


	//   ....[2]....
        /*0274*/ 	.word	0x00001a00
        /*0278*/ 	.word	0x000000ff
        /*027c*/ 	.word	0x00004000
        /*0280*/ 	.short	0x0100
        /*0282*/ 	.byte	0x10
	.zero		1


	//   ....[3]....
        /*0284*/ 	.word	0x00001c50
        /*0288*/ 	.word	0x000000ff
        /*028c*/ 	.word	0x00004000
        /*0290*/ 	.short	0x010a
        /*0292*/ 	.byte	0x10
	.zero		1


	//   ....[4]....
        /*0294*/ 	.word	0x00001da0
        /*0298*/ 	.word	0x000000ff
        /*029c*/ 	.word	0x00004000
        /*02a0*/ 	.short	0x0108
        /*02a2*/ 	.byte	0x10
	.zero		1


	//   ....[5]....
        /*02a4*/ 	.word	0x00004d80
        /*02a8*/ 	.word	0x000000ff
        /*02ac*/ 	.word	0x0000e010
        /*02b0*/ 	.short	0x0100
        /*02b2*/ 	.byte	0x10
	.zero		1


	//   ....[6]....
        /*02b4*/ 	.word	0x00004ee0
        /*02b8*/ 	.word	0x000000ff
        /*02bc*/ 	.word	0x0000e010
        /*02c0*/ 	.short	0x010a
        /*02c2*/ 	.byte	0x10
	.zero		1


	//   ....[7]....
        /*02c4*/ 	.word	0x00004fd0
        /*02c8*/ 	.word	0x000000ff
        /*02cc*/ 	.word	0x0000e010
        /*02d0*/ 	.short	0x0108
        /*02d2*/ 	.byte	0x10
	.zero		1


	//   ....[8]....
        /*02d4*/ 	.word	0x000061f0
        /*02d8*/ 	.word	0x000000ff
        /*02dc*/ 	.word	0x00000000
        /*02e0*/ 	.short	0x010a
        /*02e2*/ 	.byte	0x13
	.zero		1


	//   ....[9]....
        /*02e4*/ 	.word	0x00006f40
        /*02e8*/ 	.word	0x000000ff
        /*02ec*/ 	.word	0x00000000
        /*02f0*/ 	.short	0x010a
        /*02f2*/ 	.byte	0x13
	.zero		1


	//   ....[10]....
        /*02f4*/ 	.word	0x000070d0
        /*02f8*/ 	.word	0x000000ff
        /*02fc*/ 	.word	0x0000e000
        /*0300*/ 	.short	0x0108
        /*0302*/ 	.byte	0x10
	.zero		1


	//   ....[11]....
        /*0304*/ 	.word	0x00007190
        /*0308*/ 	.word	0x000000ff
        /*030c*/ 	.word	0x0000e008
        /*0310*/ 	.short	0x0108
        /*0312*/ 	.byte	0x10
	.zero		1


	//   ....[12]....
        /*0314*/ 	.word	0x00007fc0
        /*0318*/ 	.word	0x000000ff
        /*031c*/ 	.word	0x00004000
        /*0320*/ 	.short	0x010a
        /*0322*/ 	.byte	0x10
	.zero		1


	//   ....[13]....
        /*0324*/ 	.word	0x00007ff0
        /*0328*/ 	.word	0x000000ff
        /*032c*/ 	.word	0x0000e010
        /*0330*/ 	.short	0x010a
        /*0332*/ 	.byte	0x10
	.zero		1


	//   ....[14]....
        /*0334*/ 	.word	0x00008020
        /*0338*/ 	.word	0x000000ff
        /*033c*/ 	.word	0x00000000
        /*0340*/ 	.short	0x010a
        /*0342*/ 	.byte	0x13
	.zero		1


	//   ....[15]....
        /*0344*/ 	.word	0x00008050
        /*0348*/ 	.word	0x000000ff
        /*034c*/ 	.word	0x00000000
        /*0350*/ 	.short	0x010a
        /*0352*/ 	.byte	0x13
	.zero		1


	//----- nvinfo : EIATTR_NUM_MBARRIERS
	.align		4
.L_79:
        /*0354*/ 	.byte	0x03, 0x38
        /*0356*/ 	.short	0xffff


	//----- nvinfo : EIATTR_EXIT_INSTR_OFFSETS
	.align		4
        /*0358*/ 	.byte	0x04, 0x1c
        /*035a*/ 	.short	(.L_81 - .L_80)


	//   ....[0]....
.L_80:
        /*035c*/ 	.word	0x00007fb0


	//----- nvinfo : EIATTR_REQNTID
	.align		4
.L_81:
        /*0360*/ 	.byte	0x04, 0x10
        /*0362*/ 	.short	(.L_83 - .L_82)
.L_82:
        /*0364*/ 	.word	0x00000100
        /*0368*/ 	.word	0x00000001
        /*036c*/ 	.word	0x00000001


	//----- nvinfo : EIATTR_CRS_STACK_SIZE
	.align		4
.L_83:
        /*0370*/ 	.byte	0x04, 0x1e
        /*0372*/ 	.short	(.L_85 - .L_84)
.L_84:
        /*0374*/ 	.word	0x00000000


	//----- nvinfo : EIATTR_CBANK_PARAM_SIZE
	.align		4
.L_85:
        /*0378*/ 	.byte	0x03, 0x19
        /*037a*/ 	.short	0x0088


	//----- nvinfo : EIATTR_PARAM_CBANK
	.align		4
        /*037c*/ 	.byte	0x04, 0x0a
        /*037e*/ 	.short	(.L_87 - .L_86)
	.align		4
.L_86:
        /*0380*/ 	.word	index@(.nv.constant0.attn_fwd)
        /*0384*/ 	.short	0x0380
        /*0386*/ 	.short	0x0088


	//----- nvinfo : EIATTR_SW_WAR
	.align		4
.L_87:
        /*0388*/ 	.byte	0x04, 0x36
        /*038a*/ 	.short	(.L_89 - .L_88)
.L_88:
        /*038c*/ 	.word	0x00000008
.L_89:


//--------------------- .nv.compat                --------------------------
	.section	.nv.compat,"",@"SHT_CUDA_COMPAT_INFO"
	.align	4
        /*0000*/ 	.byte	0x02, 0x02, 0x02, 0x00, 0x02, 0x05, 0x05, 0x00, 0x02, 0x03, 0x00, 0x00, 0x02, 0x06, 0x01, 0x00


//--------------------- .nv.callgraph             --------------------------
	.section	.nv.callgraph,"",@"SHT_CUDA_CALLGRAPH"
	.align	4
	.sectionentsize	8
	.align		4
        /*0000*/ 	.word	0x00000000
	.align		4
        /*0004*/ 	.word	0xffffffff
	.align		4
        /*0008*/ 	.word	0x00000000
	.align		4
        /*000c*/ 	.word	0xfffffffe
	.align		4
        /*0010*/ 	.word	0x00000000
	.align		4
        /*0014*/ 	.word	0xfffffffd
	.align		4
        /*0018*/ 	.word	0x00000000
	.align		4
        /*001c*/ 	.word	0xfffffffc


//--------------------- .nv.constant4             --------------------------
	.section	.nv.constant4,"a",@progbits
	.align	8
	.align		8
.nv.constant4:
        /*0000*/ 	.dword	_$_str


//--------------------- .text.attn_fwd            --------------------------
	.section	.text.attn_fwd,"ax",@progbits
	.align	128
        .global         attn_fwd
        .type           attn_fwd,@function
        .size           attn_fwd,(.L_x_28 - attn_fwd)
        .other          attn_fwd,@"STO_CUDA_ENTRY STV_DEFAULT"
attn_fwd:
.text.attn_fwd:
[----:B------:R-:W0:Y:S01]  /*0000*/  LDC R1, c[0x0][0x37c] ;  /* 0x0000df00ff017b82 */ /* 0x000e220000000800 */
[----:B------:R-:W1:Y:S02]  /*0010*/  S2R R2, SR_TID.X ;  /* 0x0000000000027919 */ /* 0x000e640000002100 */
[----:B-1----:R-:W-:-:S13]  /*0020*/  ISETP.GE.U32.AND P0, PT, R2, 0x20, PT ;  /* 0x000000200200780c */ /* 0x002fda0003f06070 */
[----:B------:R-:W-:Y:S02]  /*0030*/  VOTEU.ANY UP0, P0 ;  /* 0x0000000000ff7886 */ /* 0x000fe40000000100 */
[----:B0-----:R-:W-:Y:S05]  /*0040*/  BRA.U UP0, `(.L_x_0) ;  /* 0x0000000100b87547 */ /* 0x001fea000b800000 */
[----:B------:R-:W0:Y:S01]  /*0050*/  S2UR UR6, SR_CgaCtaId ;  /* 0x00000000000679c3 */ /* 0x000e220000008800 */
[----:B------:R-:W-:Y:S01]  /*0060*/  NOP ;  /* 0x0000000000007918 */ /* 0x000fe20000000000 */
[----:B------:R-:W-:Y:S02]  /*0070*/  UMOV UR4, 0x40 ;  /* 0x0000004000047882 */ /* 0x000fe40000000000 */
[----:B0-----:R-:W-:-:S09]  /*0080*/  ULEA UR4, UR6, UR4, 0x18 ;  /* 0x0000000406047291 */ /* 0x001fd2000f8ec0ff */
[----:B------:R-:W0:Y:S01]  /*0090*/  LDS.U8 R0, [UR4] ;  /* 0x00000004ff007984 */ /* 0x000e220008000000 */
[----:B------:R-:W-:Y:S02]  /*00a0*/  UMOV UR4, 0x400 ;  /* 0x0000040000047882 */ /* 0x000fe40000000000 */
[----:B------:R-:W-:Y:S01]  /*00b0*/  ULEA UR4, UR6, UR4, 0x18 ;  /* 0x0000000406047291 */ /* 0x000fe2000f8ec0ff */
[----:B0-----:R-:W-:-:S13]  /*00c0*/  ISETP.NE.AND P0, PT, R0, RZ, PT ;  /* 0x000000ff0000720c */ /* 0x001fda0003f05270 */
[----:B------:R-:W-:Y:S05]  /*00d0*/  @P0 BRA `(.L_x_1) ;  /* 0x00000000007c0947 */ /* 0x000fea0003800000 */
[----:B------:R-:W-:-:S13]  /*00e0*/  ELECT P0, URZ, PT ;  /* 0x0000000000ff782f */ /* 0x000fda0003800000 */
[----:B------:R-:W-:Y:S05]  /*00f0*/  @!P0 BRA `(.L_x_2) ;  /* 0x0000000000848947 */ /* 0x000fea0003800000 */
[----:B------:R-:W-:Y:S01]  /*0100*/  UMOV UR5, 0x4 ;  /* 0x0000000400057882 */ /* 0x000fe20000000000 */
[----:B------:R-:W-:Y:S02]  /*0110*/  IMAD.MOV.U32 R5, RZ, RZ, 0x1 ;  /* 0x00000001ff057424 */ /* 0x000fe400078e00ff */
[----:B------:R-:W-:Y:S02]  /*0120*/  IMAD.MOV.U32 R3, RZ, RZ, 0xf ;  /* 0x0000000fff037424 */ /* 0x000fe400078e00ff */
[----:B------:R-:W-:Y:S04]  /*0130*/  DEPBAR.LE SB0, 0x36 ;  /* 0x00008d800000791a */ /* 0x000fe80000000000 */
[----:B------:R-:W0:Y:S02]  /*0140*/  UTCATOMSWS.FIND_AND_SET.ALIGN UP1, UR5, UR5 ;  /* 0x00000005000575e3 */ /* 0x000e240008020800 */
[----:B0-----:R-:W-:-:S04]  /*0150*/  PLOP3.LUT P0, PT, PT, PT, UP1, 0x80, 0x8 ;  /* 0x000000000008781c */ /* 0x001fc80003f0f018 */
[----:B------:R-:W-:-:S04]  /*0160*/  SEL R0, RZ, 0xffffffff, !P0 ;  /* 0xffffffffff007807 */ /* 0x000fc80004000000 */
[----:B------:R-:W-:Y:S01]  /*0170*/  ISETP.NE.AND P0, PT, R0, RZ, PT ;  /* 0x000000ff0000720c */ /* 0x000fe20003f05270 */
[----:B------:R-:W-:-:S12]  /*0180*/  IMAD.U32 R0, RZ, RZ, UR5 ;  /* 0x00000005ff007e24 */ /* 0x000fd8000f8e00ff */
[----:B------:R-:W-:Y:S05]  /*0190*/  @P0 BRA `(.L_x_3) ;  /* 0x0000000000240947 */ /* 0x000fea0003800000 */
.L_x_4:
[----:B------:R-:W-:Y:S05]  /*01a0*/  NANOSLEEP 0x64 ;  /* 0x000000640000795d */ /* 0x000fea0003800000 */
[----:B------:R-:W-:-:S05]  /*01b0*/  UMOV UR5, 0x4 ;  /* 0x0000000400057882 */ /* 0x000fca0000000000 */
[----:B------:R-:W-:Y:S04]  /*01c0*/  DEPBAR.LE SB0, 0x36 ;  /* 0x00008d800000791a */ /* 0x000fe80000000000 */
[----:B------:R-:W0:Y:S02]  /*01d0*/  UTCATOMSWS.FIND_AND_SET.ALIGN UP1, UR5, UR5 ;  /* 0x00000005000575e3 */ /* 0x000e240008020800 */
[----:B0-----:R-:W-:-:S04]  /*01e0*/  PLOP3.LUT P0, PT, PT, PT, UP1, 0x80, 0x8 ;  /* 0x000000000008781c */ /* 0x001fc80003f0f018 */
[----:B------:R-:W-:-:S04]  /*01f0*/  SEL R0, RZ, 0xffffffff, !P0 ;  /* 0xffffffffff007807 */ /* 0x000fc80004000000 */
[----:B------:R-:W-:Y:S01]  /*0200*/  ISETP.NE.AND P0, PT, R0, RZ, PT ;  /* 0x000000ff0000720c */ /* 0x000fe20003f05270 */
[----:B------:R-:W-:-:S12]  /*0210*/  IMAD.U32 R0, RZ, RZ, UR5 ;  /* 0x00000005ff007e24 */ /* 0x000fd8000f8e00ff */
[----:B------:R-:W-:Y:S05]  /*0220*/  @!P0 BRA `(.L_x_4) ;  /* 0xfffffffc00dc8947 */ /* 0x000fea000383ffff */
.L_x_3:
[C---:B------:R-:W-:Y:S01]  /*0230*/  VIADD R4, R0.reuse, 0x10 ;  /* 0x0000001000047836 */ /* 0x040fe20000000000 */
[----:B------:R-:W-:Y:S01]  /*0240*/  UMOV UR5, 0x50 ;  /* 0x0000005000057882 */ /* 0x000fe20000000000 */
[----:B------:R-:W-:Y:S01]  /*0250*/  SHF.L.U32 R3, R3, R0, RZ ;  /* 0x0000000003037219 */ /* 0x000fe200000006ff */
[----:B------:R-:W-:Y:S01]  /*0260*/  ULEA UR5, UR6, UR5, 0x18 ;  /* 0x0000000506057291 */ /* 0x000fe2000f8ec0ff */
[----:B------:R-:W-:Y:S01]  /*0270*/  IMAD.SHL.U32 R0, R0, 0x20, RZ ;  /* 0x0000002000007824 */ /* 0x000fe200078e00ff */
[----:B------:R-:W-:-:S04]  /*0280*/  SHF.L.U32 R4, R5, R4, RZ ;  /* 0x0000000405047219 */ /* 0x000fc800000006ff */
[----:B------:R-:W-:-:S05]  /*0290*/  LOP3.LUT R3, R4, R3, RZ, 0xfc, !PT ;  /* 0x0000000304037212 */ /* 0x000fca00078efcff */
[----:B------:R0:W-:Y:S04]  /*02a0*/  ATOMS.OR RZ, [UR5], R3 ;  /* 0x00000003ffff798c */ /* 0x0001e8000b000005 */
[----:B------:R0:W-:Y:S01]  /*02b0*/  STS [UR4], R0 ;  /* 0x00000000ff007988 */ /* 0x0001e20008000804 */
[----:B------:R-:W-:Y:S05]  /*02c0*/  BRA `(.L_x_2) ;  /* 0x0000000000107947 */ /* 0x000fea0003800000 */
.L_x_1:
[----:B------:R-:W-:Y:S01]  /*02d0*/  IMAD.MOV.U32 R0, RZ, RZ, -0x1 ;  /* 0xffffffffff007424 */ /* 0x000fe200078e00ff */
[----:B------:R-:W-:-:S04]  /*02e0*/  MOV R4, 0x310 ;  /* 0x0000031000047802 */ /* 0x000fc80000000f00 */
[----:B------:R0:W-:Y:S03]  /*02f0*/  STS [UR4], R0 ;  /* 0x00000000ff007988 */ /* 0x0001e60008000804 */
[----:B0-----:R-:W-:Y:S05]  /*0300*/  CALL.REL.NOINC `($__internal_1_$__cuda_sm10x_tcgen05_guardrail_trap_phase_invalid_during_alloc) ;  /* 0x0000007c00687944 */ /* 0x001fea0003c00000 */
.L_x_2:
[----:B------:R-:W-:Y:S05]  /*0310*/  WARPSYNC.ALL ;  /* 0x0000000000007948 */ /* 0x000fea0003800000 */
[----:B------:R-:W-:Y:S01]  /*0320*/  NOP ;  /* 0x0000000000007918 */ /* 0x000fe20000000000 */
.L_x_0:
[----:B------:R-:W1:Y:S08]  /*0330*/  S2UR UR23, SR_CTAID.X ;  /* 0x00000000001779c3 */ /* 0x000e700000002500 */
[----:B------:R-:W-:Y:S01]  /*0340*/  BAR.SYNC.DEFER_BLOCKING 0x0 ;  /* 0x0000000000007b1d */ /* 0x000fe20000010000 */
[----:B------:R-:W-:-:S04]  /*0350*/  SHF.R.U32.HI R16, RZ, 0x6, R2 ;  /* 0x00000006ff107819 */ /* 0x000fc80000011602 */
[----:B------:R-:W-:Y:S01]  /*0360*/  SGXT.U32 R16, R16, 0x2 ;  /* 0x000000021010781a */ /* 0x000fe20000000000 */
[----:B------:R-:W2:Y:S02]  /*0370*/  LDCU.64 UR4, c[0x0][0x3b0] ;  /* 0x00007600ff0477ac */ /* 0x000ea40008000a00 */
[----:B------:R-:W3:Y:S01]  /*0380*/  LDC R22, c[0x0][0x3b8] ;  /* 0x0000ee00ff167b82 */ /* 0x000ee20000000800 */
[----:B------:R-:W-:Y:S01]  /*0390*/  UMOV UR16, 0x400 ;  /* 0x0000040000107882 */ /* 0x000fe20000000000 */
[----:B------:R-:W4:Y:S06]  /*03a0*/  LDCU.64 UR30, c[0x0][0x358] ;  /* 0x00006b00ff1e77ac */ /* 0x000f2c0008000a00 */
[----:B------:R-:W0:Y:S08]  /*03b0*/  S2UR UR6, SR_CgaCtaId ;  /* 0x00000000000679c3 */ /* 0x000e300000008800 */
[----:B------:R-:W0:Y:S01]  /*03c0*/  S2UR UR7, SR_CTAID.Y ;  /* 0x00000000000779c3 */ /* 0x000e220000002600 */
[----:B-1----:R-:W-:-:S06]  /*03d0*/  USHF.L.U32 UR23, UR23, 0x6, URZ ;  /* 0x0000000617177899 */ /* 0x002fcc00080006ff */
[----:B0-----:R-:W-:Y:S01]  /*03e0*/  IMAD.U32 R3, RZ, RZ, UR23 ;  /* 0x00000017ff037e24 */ /* 0x001fe2000f8e00ff */
[----:B------:R-:W0:Y:S01]  /*03f0*/  LDC.64 R18, c[0x0][0x380] ;  /* 0x0000e000ff127b82 */ /* 0x000e220000000a00 */
[----:B---3--:R-:W-:-:S03]  /*0400*/  IMAD R6, R16, R22, RZ ;  /* 0x0000001610067224 */ /* 0x008fc600078e02ff */
[----:B------:R-:W-:Y:S01]  /*0410*/  LOP3.LUT R0, R3, 0x3f, R2, 0xf8, !PT ;  /* 0x0000003f03007812 */ /* 0x000fe200078ef802 */
[----:B------:R-:W-:Y:S01]  /*0420*/  IMAD R7, R22, 0x4, R6 ;  /* 0x0000000416077824 */ /* 0x000fe200078e0206 */
[----:B------:R-:W-:-:S03]  /*0430*/  ULEA UR16, UR6, UR16, 0x18 ;  /* 0x0000001006107291 */ /* 0x000fc6000f8ec0ff */
[----:B--2---:R-:W-:Y:S01]  /*0440*/  IMAD R3, R0, UR5, RZ ;  /* 0x0000000500037c24 */ /* 0x004fe2000f8e02ff */
[----:B------:R-:W1:Y:S01]  /*0450*/  LDC.64 R172, c[0x0][0x3c0] ;  /* 0x0000f000ffac7b82 */ /* 0x000e620000000a00 */
[C---:B------:R-:W-:Y:S02]  /*0460*/  IMAD R9, R22.reuse, 0x4, R7 ;  /* 0x0000000416097824 */ /* 0x040fe400078e0207 */
[C---:B------:R-:W-:Y:S02]  /*0470*/  IMAD.SHL.U32 R5, R3.reuse, 0x2, RZ ;  /* 0x0000000203057824 */ /* 0x040fe400078e00ff */
[----:B------:R-:W-:Y:S01]  /*0480*/  IMAD.HI R4, R3, 0x2, RZ ;  /* 0x0000000203047827 */ /* 0x000fe200078e02ff */
[----:B------:R-:W-:Y:S01]  /*0490*/  UIMAD UR4, UR7, UR4, URZ ;  /* 0x00000004070472a4 */ /* 0x000fe2000f8e02ff */
[----:B------:R-:W2:Y:S01]  /*04a0*/  LDS R30, [UR16] ;  /* 0x00000010ff1e7984 */ /* 0x000ea20008000800 */
[----:B------:R-:W3:Y:S01]  /*04b0*/  LDC.64 R28, c[0x0][0x388] ;  /* 0x0000e200ff1c7b82 */ /* 0x000ee20000000a00 */
[----:B------:R-:W-:Y:S01]  /*04c0*/  IMAD R3, R22, 0x4, R9 ;  /* 0x0000000416037824 */ /* 0x000fe200078e0209 */
[----:B------:R-:W-:-:S02]  /*04d0*/  USHF.L.U32 UR8, UR4, 0x1, URZ ;  /* 0x0000000104087899 */ /* 0x000fc400080006ff */
[----:B------:R-:W-:Y:S01]  /*04e0*/  UIMAD.WIDE UR4, UR4, 0x2, URZ ;  /* 0x00000002040478a5 */ /* 0x000fe2000f8e02ff */
[----:B------:R-:W-:-:S03]  /*04f0*/  IMAD R10, R22, 0x4, R3 ;  /* 0x00000004160a7824 */ /* 0x000fc600078e0203 */
[----:B0-----:R-:W-:-:S04]  /*0500*/  IADD3 R18, P0, P1, R5, UR8, R18 ;  /* 0x0000000805127c10 */ /* 0x001fc8000f91e012 */
[----:B------:R-:W-:Y:S02]  /*0510*/  IADD3.X R20, PT, PT, R4, UR5, R19, P0, P1 ;  /* 0x0000000504147c10 */ /* 0x000fe400087e2413 */
[CC--:B------:R-:W-:Y:S01]  /*0520*/  LEA R8, P1, R9.reuse, R18.reuse, 0x1 ;  /* 0x0000001209087211 */ /* 0x0c0fe200078208ff */
[----:B------:R-:W0:Y:S01]  /*0530*/  LDCU UR4, c[0x0][0x3c8] ;  /* 0x00007900ff0477ac */ /* 0x000e220008000800 */
[-C--:B------:R-:W-:Y:S01]  /*0540*/  LEA R12, P2, R10, R18.reuse, 0x1 ;  /* 0x000000120a0c7211 */ /* 0x080fe200078408ff */
[----:B------:R-:W-:Y:S01]  /*0550*/  IMAD R15, R22, 0x4, R10 ;  /* 0x00000004160f7824 */ /* 0x000fe200078e020a */
[----:B------:R-:W-:Y:S02]  /*0560*/  LEA R4, P0, R6, R18, 0x1 ;  /* 0x0000001206047211 */ /* 0x000fe400078008ff */
[-C--:B------:R-:W-:Y:S01]  /*0570*/  LEA.HI.X.SX32 R9, R9, R20.reuse, 0x1, P1 ;  /* 0x0000001409097211 */ /* 0x080fe200008f0eff */
[----:B------:R-:W-:Y:S01]  /*0580*/  BAR.SYNC.DEFER_BLOCKING 0x0 ;  /* 0x0000000000007b1d */ /* 0x000fe20000010000 */
[----:B------:R-:W-:-:S02]  /*0590*/  LEA.HI.X.SX32 R13, R10, R20, 0x1, P2 ;  /* 0x000000140a0d7211 */ /* 0x000fc400010f0eff */
[----:B------:R-:W-:Y:S02]  /*05a0*/  LEA R10, P1, R3, R18, 0x1 ;  /* 0x00000012030a7211 */ /* 0x000fe400078208ff */
[----:B------:R-:W-:Y:S02]  /*05b0*/  LEA.HI.X.SX32 R5, R6, R20, 0x1, P0 ;  /* 0x0000001406057211 */ /* 0x000fe400000f0eff */
[----:B------:R-:W-:Y:S02]  /*05c0*/  LEA R6, P0, R7, R18, 0x1 ;  /* 0x0000001207067211 */ /* 0x000fe400078008ff */
[-C--:B------:R-:W-:Y:S01]  /*05d0*/  LEA.HI.X.SX32 R11, R3, R20.reuse, 0x1, P1 ;  /* 0x00000014030b7211 */ /* 0x080fe200008f0eff */
[----:B------:R-:W-:Y:S01]  /*05e0*/  IMAD R3, R22, 0x4, R15 ;  /* 0x0000000416037824 */ /* 0x000fe200078e020f */
[----:B------:R-:W-:-:S03]  /*05f0*/  LEA.HI.X.SX32 R7, R7, R20, 0x1, P0 ;  /* 0x0000001407077211 */ /* 0x000fc600000f0eff */
[----:B------:R-:W-:Y:S01]  /*0600*/  IMAD R17, R22, 0x4, R3 ;  /* 0x0000000416117824 */ /* 0x000fe200078e0203 */
[-C--:B------:R-:W-:Y:S01]  /*0610*/  LEA R14, P1, R3, R18.reuse, 0x1 ;  /* 0x00000012030e7211 */ /* 0x080fe200078208ff */
[----:B----4-:R4:W5:Y:S04]  /*0620*/  LDG.E.U16 R19, desc[UR30][R4.64] ;  /* 0x0000001e04137981 */ /* 0x010968000c1e1500 */
[----:B------:R0:W5:Y:S04]  /*0630*/  LDG.E.U16 R21, desc[UR30][R8.64] ;  /* 0x0000001e08157981 */ /* 0x000168000c1e1500 */
[----:B------:R-:W5:Y:S01]  /*0640*/  LDG.E.U16 R32, desc[UR30][R6.64] ;  /* 0x0000001e06207981 */ /* 0x000f62000c1e1500 */
[----:B----4-:R-:W-:-:S03]  /*0650*/  LEA R4, P0, R15, R18, 0x1 ;  /* 0x000000120f047211 */ /* 0x010fc600078008ff */
[----:B------:R4:W5:Y:S01]  /*0660*/  LDG.E.U16 R23, desc[UR30][R12.64] ;  /* 0x0000001e0c177981 */ /* 0x000962000c1e1500 */
[-C--:B------:R-:W-:Y:S02]  /*0670*/  LEA.HI.X.SX32 R5, R15, R20.reuse, 0x1, P0 ;  /* 0x000000140f057211 */ /* 0x080fe400000f0eff */
[----:B------:R-:W-:Y:S01]  /*0680*/  LEA.HI.X.SX32 R15, R3, R20, 0x1, P1 ;  /* 0x00000014030f7211 */ /* 0x000fe200008f0eff */
[C---:B------:R-:W-:Y:S01]  /*0690*/  IMAD R3, R22.reuse, 0x4, R17 ;  /* 0x0000000416037824 */ /* 0x040fe200078e0211 */
[C---:B0-----:R-:W-:Y:S01]  /*06a0*/  LEA R8, P0, R17.reuse, R18, 0x1 ;  /* 0x0000001211087211 */ /* 0x041fe200078008ff */
[----:B------:R0:W5:Y:S03]  /*06b0*/  LDG.E.U16 R34, desc[UR30][R10.64] ;  /* 0x0000001e0a227981 */ /* 0x000166000c1e1500 */
[----:B------:R-:W-:Y:S01]  /*06c0*/  LEA.HI.X.SX32 R9, R17, R20, 0x1, P0 ;  /* 0x0000001411097211 */ /* 0x000fe200000f0eff */
[C---:B----4-:R-:W-:Y:S01]  /*06d0*/  IMAD R13, R22.reuse, 0x4, R3 ;  /* 0x00000004160d7824 */ /* 0x050fe200078e0203 */
[C---:B------:R-:W-:Y:S01]  /*06e0*/  LEA R6, P0, R3.reuse, R18, 0x1 ;  /* 0x0000001203067211 */ /* 0x040fe200078008ff */
[----:B------:R4:W5:Y:S03]  /*06f0*/  LDG.E.U16 R36, desc[UR30][R4.64] ;  /* 0x0000001e04247981 */ /* 0x000966000c1e1500 */
[----:B------:R-:W-:Y:S01]  /*0700*/  LEA.HI.X.SX32 R7, R3, R20, 0x1, P0 ;  /* 0x0000001403077211 */ /* 0x000fe200000f0eff */
[C---:B------:R-:W-:Y:S01]  /*0710*/  IMAD R3, R22.reuse, 0x4, R13 ;  /* 0x0000000416037824 */ /* 0x040fe200078e020d */
[-C--:B0-----:R-:W-:Y:S01]  /*0720*/  LEA R10, P0, R13, R18.reuse, 0x1 ;  /* 0x000000120d0a7211 */ /* 0x081fe200078008ff */
[----:B------:R0:W5:Y:S02]  /*0730*/  LDG.E.U16 R25, desc[UR30][R14.64] ;  /* 0x0000001e0e197981 */ /* 0x000164000c1e1500 */
[----:B------:R-:W-:Y:S01]  /*0740*/  IMAD R17, R22, 0x4, R3 ;  /* 0x0000000416117824 */ /* 0x000fe200078e0203 */
[----:B------:R-:W-:Y:S01]  /*0750*/  LEA R12, P1, R3, R18, 0x1 ;  /* 0x00000012030c7211 */ /* 0x000fe200078208ff */
[----:B------:R2:W5:Y:S01]  /*0760*/  LDG.E.U16 R106, desc[UR30][R8.64] ;  /* 0x0000001e086a7981 */ /* 0x000562000c1e1500 */
[----:B------:R-:W-:-:S02]  /*0770*/  LEA.HI.X.SX32 R11, R13, R20, 0x1, P0 ;  /* 0x000000140d0b7211 */ /* 0x000fc400000f0eff */
[----:B------:R-:W-:Y:S01]  /*0780*/  LEA.HI.X.SX32 R13, R3, R20, 0x1, P1 ;  /* 0x00000014030d7211 */ /* 0x000fe200008f0eff */
[----:B------:R-:W-:Y:S01]  /*0790*/  IMAD R3, R22, 0x4, R17 ;  /* 0x0000000416037824 */ /* 0x000fe200078e0211 */
[C---:B----4-:R-:W-:Y:S01]  /*07a0*/  LEA R4, P0, R17.reuse, R18, 0x1 ;  /* 0x0000001211047211 */ /* 0x050fe200078008ff */
[----:B-1----:R-:W-:Y:S01]  /*07b0*/  IMAD R16, R16, R173, RZ ;  /* 0x000000ad10107224 */ /* 0x002fe200078e02ff */
[----:B------:R1:W5:Y:S01]  /*07c0*/  LDG.E.U16 R27, desc[UR30][R6.64] ;  /* 0x0000001e061b7981 */ /* 0x000362000c1e1500 */
[C---:B0-----:R-:W-:Y:S01]  /*07d0*/  IMAD R15, R22.reuse, 0x4, R3 ;  /* 0x00000004160f7824 */ /* 0x041fe200078e0203 */
[----:B------:R-:W-:Y:S02]  /*07e0*/  LEA.HI.X.SX32 R5, R17, R20, 0x1, P0 ;  /* 0x0000001411057211 */ /* 0x000fe400000f0eff */
[C---:B--2---:R-:W-:Y:S01]  /*07f0*/  LEA R8, P0, R3.reuse, R18, 0x1 ;  /* 0x0000001203087211 */ /* 0x044fe200078008ff */
[C---:B------:R-:W-:Y:S01]  /*0800*/  IMAD R17, R22.reuse, 0x4, R15 ;  /* 0x0000000416117824 */ /* 0x040fe200078e020f */
[----:B------:R0:W5:Y:S02]  /*0810*/  LDG.E.U16 R13, desc[UR30][R12.64] ;  /* 0x0000001e0c0d7981 */ /* 0x000164000c1e1500 */
[----:B------:R-:W-:Y:S01]  /*0820*/  LEA.HI.X.SX32 R9, R3, R20, 0x1, P0 ;  /* 0x0000001403097211 */ /* 0x000fe200000f0eff */
[----:B------:R-:W-:Y:S01]  /*0830*/  IMAD R3, R22, 0x4, R17 ;  /* 0x0000000416037824 */ /* 0x000fe200078e0211 */
[-C--:B-1----:R-:W-:Y:S01]  /*0840*/  LEA R6, P0, R15, R18.reuse, 0x1 ;  /* 0x000000120f067211 */ /* 0x082fe200078008ff */
[----:B------:R1:W5:Y:S01]  /*0850*/  LDG.E.U16 R108, desc[UR30][R10.64] ;  /* 0x0000001e0a6c7981 */ /* 0x000362000c1e1500 */
[----:B------:R-:W-:-:S02]  /*0860*/  LEA R14, P1, R17, R18, 0x1 ;  /* 0x00000012110e7211 */ /* 0x000fc400078208ff */
[-C--:B------:R-:W-:Y:S01]  /*0870*/  LEA.HI.X.SX32 R7, R15, R20.reuse, 0x1, P0 ;  /* 0x000000140f077211 */ /* 0x080fe200000f0eff */
[----:B------:R2:W5:Y:S01]  /*0880*/  LDG.E.U16 R9, desc[UR30][R8.64] ;  /* 0x0000001e08097981 */ /* 0x000562000c1e1500 */
[----:B0-----:R-:W-:Y:S01]  /*0890*/  IMAD R12, R173, 0x4, R16 ;  /* 0x00000004ad0c7824 */ /* 0x001fe200078e0210 */
[----:B------:R-:W-:Y:S02]  /*08a0*/  LEA.HI.X.SX32 R15, R17, R20, 0x1, P1 ;  /* 0x00000014110f7211 */ /* 0x000fe400008f0eff */
[----:B------:R0:W5:Y:S01]  /*08b0*/  LDG.E.U16 R112, desc[UR30][R6.64] ;  /* 0x0000001e06707981 */ /* 0x000162000c1e1500 */
[----:B-1----:R-:W-:Y:S01]  /*08c0*/  LEA R10, P0, R3, R18, 0x1 ;  /* 0x00000012030a7211 */ /* 0x002fe200078008ff */
[----:B------:R-:W-:Y:S02]  /*08d0*/  IMAD R18, R173, 0x4, R12 ;  /* 0x00000004ad127824 */ /* 0x000fe400078e020c */
[----:B------:R1:W5:Y:S01]  /*08e0*/  LDG.E.U16 R15, desc[UR30][R14.64] ;  /* 0x0000001e0e0f7981 */ /* 0x000362000c1e1500 */
[----:B------:R-:W-:Y:S01]  /*08f0*/  LEA.HI.X.SX32 R11, R3, R20, 0x1, P0 ;  /* 0x00000014030b7211 */ /* 0x000fe200000f0eff */
[C---:B------:R-:W-:Y:S01]  /*0900*/  IMAD R20, R173.reuse, 0x4, R18 ;  /* 0x00000004ad147824 */ /* 0x040fe200078e0212 */
[----:B------:R-:W-:Y:S01]  /*0910*/  LOP3.LUT R40, R2, 0x3f, RZ, 0xc0, !PT ;  /* 0x0000003f02287812 */ /* 0x000fe200078ec0ff */
[----:B------:R-:W5:Y:S02]  /*0920*/  LDG.E.U16 R110, desc[UR30][R4.64] ;  /* 0x0000001e046e7981 */ /* 0x000f64000c1e1500 */
[----:B--2---:R-:W-:-:S02]  /*0930*/  IMAD R8, R173, 0x4, R20 ;  /* 0x00000004ad087824 */ /* 0x004fc400078e0214 */
[----:B------:R2:W5:Y:S02]  /*0940*/  LDG.E.U16 R114, desc[UR30][R10.64] ;  /* 0x0000001e0a727981 */ /* 0x000564000c1e1500 */
[----:B0-----:R-:W-:-:S04]  /*0950*/  IMAD R6, R173, 0x4, R8 ;  /* 0x00000004ad067824 */ /* 0x001fc800078e0208 */
[----:B-1----:R-:W-:-:S04]  /*0960*/  IMAD R14, R173, 0x4, R6 ;  /* 0x00000004ad0e7824 */ /* 0x002fc800078e0206 */
[C---:B--2---:R-:W-:Y:S02]  /*0970*/  IMAD R10, R173.reuse, 0x4, R14 ;  /* 0x00000004ad0a7824 */ /* 0x044fe400078e020e */
[----:B------:R-:W-:Y:S02]  /*0980*/  IMAD R4, R40, UR4, RZ ;  /* 0x0000000428047c24 */ /* 0x000fe4000f8e02ff */
[C---:B------:R-:W-:Y:S02]  /*0990*/  IMAD R22, R173.reuse, 0x4, R10 ;  /* 0x00000004ad167824 */ /* 0x040fe400078e020a */
[----:B------:R-:W-:Y:S02]  /*09a0*/  IMAD R172, R172, UR7, RZ ;  /* 0x00000007acac7c24 */ /* 0x000fe4000f8e02ff */
[----:B------:R-:W-:Y:S02]  /*09b0*/  IMAD R24, R173, 0x4, R22 ;  /* 0x00000004ad187824 */ /* 0x000fe400078e0216 */
[----:B------:R-:W-:-:S02]  /*09c0*/  IMAD.SHL.U32 R5, R4, 0x2, RZ ;  /* 0x0000000204057824 */ /* 0x000fc400078e00ff */
[----:B------:R-:W-:Y:S02]  /*09d0*/  IMAD.SHL.U32 R3, R172, 0x2, RZ ;  /* 0x00000002ac037824 */ /* 0x000fe400078e00ff */
[----:B------:R-:W-:Y:S01]  /*09e0*/  IMAD R26, R173, 0x4, R24 ;  /* 0x00000004ad1a7824 */ /* 0x000fe200078e0218 */
[----:B------:R-:W-:Y:S01]  /*09f0*/  SHF.R.U32.HI R7, RZ, 0x5, R2 ;  /* 0x00000005ff077819 */ /* 0x000fe20000011602 */
[----:B------:R-:W-:Y:S01]  /*0a00*/  IMAD.HI R4, R4, 0x2, RZ ;  /* 0x0000000204047827 */ /* 0x000fe200078e02ff */
[----:B---3--:R-:W-:-:S03]  /*0a10*/  IADD3 R43, P0, P1, R5, R28, R3 ;  /* 0x0000001c052b7210 */ /* 0x008fc6000791e003 */
[----:B------:R-:W-:Y:S01]  /*0a20*/  IMAD.HI R172, R172, 0x2, RZ ;  /* 0x00000002acac7827 */ /* 0x000fe200078e02ff */
[----:B------:R-:W-:-:S03]  /*0a30*/  R2UR UR11, R7 ;  /* 0x00000000070b72ca */ /* 0x000fc600000e0000 */
[----:B------:R-:W-:Y:S01]  /*0a40*/  IMAD R28, R173, 0x4, R26 ;  /* 0x00000004ad1c7824 */ /* 0x000fe200078e021a */
[----:B------:R-:W-:-:S03]  /*0a50*/  IADD3.X R7, PT, PT, R4, R29, R172, P0, P1 ;  /* 0x0000001d04077210 */ /* 0x000fc600007e24ac */
[C---:B------:R-:W-:Y:S01]  /*0a60*/  IMAD R4, R173.reuse, 0x4, R28 ;  /* 0x00000004ad047824 */ /* 0x040fe200078e021c */
[----:B------:R-:W-:Y:S02]  /*0a70*/  R2UR UR17, R30 ;  /* 0x000000001e1172ca */ /* 0x000fe400000e0000 */
[-C--:B------:R-:W-:Y:S01]  /*0a80*/  LEA R104, P0, R16, R43.reuse, 0x1 ;  /* 0x0000002b10687211 */ /* 0x080fe200078008ff */
[C---:B------:R-:W-:Y:S01]  /*0a90*/  IMAD R30, R173.reuse, 0x4, R4 ;  /* 0x00000004ad1e7824 */ /* 0x040fe200078e0204 */
[----:B------:R-:W-:Y:S02]  /*0aa0*/  LEA R102, P1, R12, R43, 0x1 ;  /* 0x0000002b0c667211 */ /* 0x000fe400078208ff */
[----:B------:R-:W-:Y:S01]  /*0ab0*/  LEA.HI.X.SX32 R105, R16, R7, 0x1, P0 ;  /* 0x0000000710697211 */ /* 0x000fe200000f0eff */
[C---:B------:R-:W-:Y:S01]  /*0ac0*/  IMAD R16, R173.reuse, 0x4, R30 ;  /* 0x00000004ad107824 */ /* 0x040fe200078e021e */
[----:B------:R-:W-:Y:S02]  /*0ad0*/  LEA R100, P0, R18, R43, 0x1 ;  /* 0x0000002b12647211 */ /* 0x000fe400078008ff */
[-C--:B------:R-:W-:Y:S01]  /*0ae0*/  LEA.HI.X.SX32 R103, R12, R7.reuse, 0x1, P1 ;  /* 0x000000070c677211 */ /* 0x080fe200008f0eff */
[----:B------:R-:W-:Y:S01]  /*0af0*/  IMAD R12, R173, 0x4, R16 ;  /* 0x00000004ad0c7824 */ /* 0x000fe200078e0210 */
[----:B------:R-:W-:-:S02]  /*0b00*/  LEA.HI.X.SX32 R101, R18, R7, 0x1, P0 ;  /* 0x0000000712657211 */ /* 0x000fc400000f0eff */
[-C--:B------:R-:W-:Y:S01]  /*0b10*/  LEA R94, P1, R6, R43.reuse, 0x1 ;  /* 0x0000002b065e7211 */ /* 0x080fe200078208ff */
[C---:B------:R-:W-:Y:S01]  /*0b20*/  IMAD R18, R173.reuse, 0x4, R12 ;  /* 0x00000004ad127824 */ /* 0x040fe200078e020c */
[-C--:B------:R-:W-:Y:S02]  /*0b30*/  LEA R98, P2, R20, R43.reuse, 0x1 ;  /* 0x0000002b14627211 */ /* 0x080fe400078408ff */
[----:B------:R-:W-:Y:S02]  /*0b40*/  LEA R96, P0, R8, R43, 0x1 ;  /* 0x0000002b08607211 */ /* 0x000fe400078008ff */
[-C--:B------:R-:W-:Y:S01]  /*0b50*/  LEA.HI.X.SX32 R95, R6, R7.reuse, 0x1, P1 ;  /* 0x00000007065f7211 */ /* 0x080fe200008f0eff */
[----:B------:R-:W-:Y:S01]  /*0b60*/  IMAD R6, R173, 0x4, R18 ;  /* 0x00000004ad067824 */ /* 0x000fe200078e0212 */
[----:B------:R-:W-:Y:S02]  /*0b70*/  LEA.HI.X.SX32 R99, R20, R7, 0x1, P2 ;  /* 0x0000000714637211 */ /* 0x000fe400010f0eff */
[----:B------:R-:W-:-:S02]  /*0b80*/  LEA R92, P2, R14, R43, 0x1 ;  /* 0x0000002b0e5c7211 */ /* 0x000fc400078408ff */
[----:B------:R-:W-:Y:S01]  /*0b90*/  LEA.HI.X.SX32 R97, R8, R7, 0x1, P0 ;  /* 0x0000000708617211 */ /* 0x000fe200000f0eff */
[C---:B------:R-:W-:Y:S01]  /*0ba0*/  IMAD R8, R173.reuse, 0x4, R6 ;  /* 0x00000004ad087824 */ /* 0x040fe200078e0206 */
[----:B------:R-:W-:Y:S02]  /*0bb0*/  LEA R90, P0, R10, R43, 0x1 ;  /* 0x0000002b0a5a7211 */ /* 0x000fe400078008ff */
[----:B------:R-:W-:Y:S02]  /*0bc0*/  LEA.HI.X.SX32 R93, R14, R7, 0x1, P2 ;  /* 0x000000070e5d7211 */ /* 0x000fe400010f0eff */
[----:B------:R-:W-:Y:S02]  /*0bd0*/  LEA R86, P2, R24, R43, 0x1 ;  /* 0x0000002b18567211 */ /* 0x000fe400078408ff */
[-C--:B------:R-:W-:Y:S01]  /*0be0*/  LEA.HI.X.SX32 R91, R10, R7.reuse, 0x1, P0 ;  /* 0x000000070a5b7211 */ /* 0x080fe200000f0eff */
[----:B------:R-:W-:Y:S01]  /*0bf0*/  IMAD R10, R173, 0x4, R8 ;  /* 0x00000004ad0a7824 */ /* 0x000fe200078e0208 */
[----:B------:R-:W-:-:S02]  /*0c00*/  LEA.HI.X.SX32 R87, R24, R7, 0x1, P2 ;  /* 0x0000000718577211 */ /* 0x000fc400010f0eff */
[-C--:B------:R-:W-:Y:S01]  /*0c10*/  LEA R80, P2, R4, R43.reuse, 0x1 ;  /* 0x0000002b04507211 */ /* 0x080fe200078408ff */
[C---:B------:R-:W-:Y:S01]  /*0c20*/  IMAD R14, R173.reuse, 0x4, R10 ;  /* 0x00000004ad0e7824 */ /* 0x040fe200078e020a */
[----:B------:R-:W-:Y:S02]  /*0c30*/  LEA R88, P1, R22, R43, 0x1 ;  /* 0x0000002b16587211 */ /* 0x000fe400078208ff */
[-C--:B------:R-:W-:Y:S01]  /*0c40*/  LEA.HI.X.SX32 R81, R4, R7.reuse, 0x1, P2 ;  /* 0x0000000704517211 */ /* 0x080fe200010f0eff */
[C---:B------:R-:W-:Y:S01]  /*0c50*/  IMAD R4, R173.reuse, 0x4, R14 ;  /* 0x00000004ad047824 */ /* 0x040fe200078e020e */
[----:B------:R-:W-:Y:S02]  /*0c60*/  LEA.HI.X.SX32 R89, R22, R7, 0x1, P1 ;  /* 0x0000000716597211 */ /* 0x000fe400008f0eff */
[-C--:B------:R-:W-:Y:S01]  /*0c70*/  LEA R82, P1, R28, R43.reuse, 0x1 ;  /* 0x0000002b1c527211 */ /* 0x080fe200078208ff */
[----:B------:R-:W-:Y:S01]  /*0c80*/  IMAD R20, R173, 0x4, R4 ;  /* 0x00000004ad147824 */ /* 0x000fe200078e0204 */
[----:B------:R-:W-:-:S02]  /*0c90*/  LEA R74, P2, R12, R43, 0x1 ;  /* 0x0000002b0c4a7211 */ /* 0x000fc400078408ff */
[----:B------:R-:W-:Y:S02]  /*0ca0*/  LEA.HI.X.SX32 R83, R28, R7, 0x1, P1 ;  /* 0x000000071c537211 */ /* 0x000fe400008f0eff */
[----:B------:R-:W-:Y:S02]  /*0cb0*/  LEA R76, P1, R16, R43, 0x1 ;  /* 0x0000002b104c7211 */ /* 0x000fe400078208ff */
[----:B------:R-:W-:Y:S01]  /*0cc0*/  LEA.HI.X.SX32 R75, R12, R7, 0x1, P2 ;  /* 0x000000070c4b7211 */ /* 0x000fe200010f0eff */
[C---:B------:R-:W-:Y:S01]  /*0cd0*/  IMAD R12, R173.reuse, 0x4, R20 ;  /* 0x00000004ad0c7824 */ /* 0x040fe200078e0214 */
[----:B------:R-:W-:Y:S02]  /*0ce0*/  LEA R84, P0, R26, R43, 0x1 ;  /* 0x0000002b1a547211 */ /* 0x000fe400078008ff */
[----:B------:R-:W-:Y:S01]  /*0cf0*/  LEA.HI.X.SX32 R77, R16, R7, 0x1, P1 ;  /* 0x00000007104d7211 */ /* 0x000fe200008f0eff */
[----:B------:R-:W-:Y:S01]  /*0d00*/  IMAD R16, R173, 0x4, R12 ;  /* 0x00000004ad107824 */ /* 0x000fe200078e020c */
[----:B------:R-:W-:-:S02]  /*0d10*/  LEA R70, P1, R6, R43, 0x1 ;  /* 0x0000002b06467211 */ /* 0x000fc400078208ff */
[----:B------:R-:W-:Y:S02]  /*0d20*/  LEA.HI.X.SX32 R85, R26, R7, 0x1, P0 ;  /* 0x000000071a557211 */ /* 0x000fe400000f0eff */
        /* <DEDUP_REMOVED lines=10> */
[-C--:B------:R-:W-:Y:S02]  /*0dd0*/  LEA R64, P1, R14, R43.reuse, 0x1 ;  /* 0x0000002b0e407211 */ /* 0x080fe400078208ff */
[----:B------:R-:W-:Y:S02]  /*0de0*/  LEA R66, P0, R10, R43, 0x1 ;  /* 0x0000002b0a427211 */ /* 0x000fe400078008ff */
[-C--:B------:R-:W-:Y:S01]  /*0df0*/  LEA.HI.X.SX32 R63, R4, R7.reuse, 0x1, P2 ;  /* 0x00000007043f7211 */ /* 0x080fe200010f0eff */
[----:B------:R-:W-:Y:S01]  /*0e00*/  IMAD R4, R173, 0x4, R8 ;  /* 0x00000004ad047824 */ /* 0x000fe200078e0208 */
[----:B------:R-:W-:-:S02]  /*0e10*/  LEA.HI.X.SX32 R65, R14, R7, 0x1, P1 ;  /* 0x000000070e417211 */ /* 0x000fc400008f0eff */
[----:B------:R-:W-:Y:S01]  /*0e20*/  LEA.HI.X.SX32 R67, R10, R7, 0x1, P0 ;  /* 0x000000070a437211 */ /* 0x000fe200000f0eff */
[----:B------:R-:W-:Y:S01]  /*0e30*/  IMAD R10, R173, 0x4, R4 ;  /* 0x00000004ad0a7824 */ /* 0x000fe200078e0204 */
[----:B------:R-:W-:-:S04]  /*0e40*/  LEA R58, P1, R12, R43, 0x1 ;  /* 0x0000002b0c3a7211 */ /* 0x000fc800078208ff */
[----:B------:R-:W-:Y:S01]  /*0e50*/  LEA.HI.X.SX32 R59, R12, R7, 0x1, P1 ;  /* 0x000000070c3b7211 */ /* 0x000fe200008f0eff */
[C---:B------:R-:W-:Y:S01]  /*0e60*/  IMAD R12, R173.reuse, 0x4, R10 ;  /* 0x00000004ad0c7824 */ /* 0x040fe200078e020a */
[----:B------:R-:W-:Y:S02]  /*0e70*/  LOP3.LUT R3, R2, 0xc0, RZ, 0xc0, !PT ;  /* 0x000000c002037812 */ /* 0x000fe400078ec0ff */
[-C--:B------:R-:W-:Y:S01]  /*0e80*/  LEA R60, P0, R20, R43.reuse, 0x1 ;  /* 0x0000002b143c7211 */ /* 0x080fe200078008ff */
[C---:B------:R-:W-:Y:S01]  /*0e90*/  IMAD R14, R173.reuse, 0x4, R12 ;  /* 0x00000004ad0e7824 */ /* 0x040fe200078e020c */
[----:B------:R-:W-:Y:S02]  /*0ea0*/  LEA R56, P2, R16, R43, 0x1 ;  /* 0x0000002b10387211 */ /* 0x000fe400078408ff */
[----:B------:R-:W-:Y:S01]  /*0eb0*/  SHF.R.U32.HI R5, RZ, 0x2, R3 ;  /* 0x00000002ff057819 */ /* 0x000fe20000011603 */
[----:B------:R-:W-:Y:S01]  /*0ec0*/  IMAD R3, R173, 0x4, R14 ;  /* 0x00000004ad037824 */ /* 0x000fe200078e020e */
[----:B------:R-:W-:-:S02]  /*0ed0*/  LEA.HI.X.SX32 R61, R20, R7, 0x1, P0 ;  /* 0x00000007143d7211 */ /* 0x000fc400000f0eff */
[----:B------:R-:W-:Y:S02]  /*0ee0*/  LEA.HI.X.SX32 R57, R16, R7, 0x1, P2 ;  /* 0x0000000710397211 */ /* 0x000fe400010f0eff */
[-C--:B------:R-:W-:Y:S02]  /*0ef0*/  LEA R54, P0, R6, R43.reuse, 0x1 ;  /* 0x0000002b06367211 */ /* 0x080fe400078008ff */
[-C--:B------:R-:W-:Y:S02]  /*0f00*/  LEA R52, P1, R8, R43.reuse, 0x1 ;  /* 0x0000002b08347211 */ /* 0x080fe400078208ff */
[----:B------:R-:W-:Y:S01]  /*0f10*/  LEA R50, P2, R4, R43, 0x1 ;  /* 0x0000002b04327211 */ /* 0x000fe200078408ff */
[----:B------:R-:W-:Y:S01]  /*0f20*/  IMAD.SHL.U32 R176, R2, 0x2, RZ ;  /* 0x0000000202b07824 */ /* 0x000fe200078e00ff */
[-C--:B------:R-:W-:Y:S02]  /*0f30*/  LEA.HI.X.SX32 R55, R6, R7.reuse, 0x1, P0 ;  /* 0x0000000706377211 */ /* 0x080fe400000f0eff */
[----:B------:R-:W-:-:S02]  /*0f40*/  LEA.HI.X.SX32 R53, R8, R7, 0x1, P1 ;  /* 0x0000000708357211 */ /* 0x000fc400008f0eff */
[----:B------:R-:W-:Y:S02]  /*0f50*/  LEA.HI.X.SX32 R51, R4, R7, 0x1, P2 ;  /* 0x0000000704337211 */ /* 0x000fe400010f0eff */
[-C--:B------:R-:W-:Y:S02]  /*0f60*/  LEA R48, P0, R10, R43.reuse, 0x1 ;  /* 0x0000002b0a307211 */ /* 0x080fe400078008ff */
[-C--:B------:R-:W-:Y:S02]  /*0f70*/  LEA R46, P1, R12, R43.reuse, 0x1 ;  /* 0x0000002b0c2e7211 */ /* 0x080fe400078208ff */
[-C--:B------:R-:W-:Y:S02]  /*0f80*/  LEA R44, P2, R14, R43.reuse, 0x1 ;  /* 0x0000002b0e2c7211 */ /* 0x080fe400078408ff */
[----:B------:R-:W-:Y:S02]  /*0f90*/  LEA R42, P3, R3, R43, 0x1 ;  /* 0x0000002b032a7211 */ /* 0x000fe400078608ff */
[----:B------:R-:W-:-:S02]  /*0fa0*/  LEA.HI.X.SX32 R49, R10, R7, 0x1, P0 ;  /* 0x000000070a317211 */ /* 0x000fc400000f0eff */
[-C--:B------:R-:W-:Y:S02]  /*0fb0*/  LEA.HI.X.SX32 R47, R12, R7.reuse, 0x1, P1 ;  /* 0x000000070c2f7211 */ /* 0x080fe400008f0eff */
[-C--:B------:R-:W-:Y:S02]  /*0fc0*/  LEA.HI.X.SX32 R45, R14, R7.reuse, 0x1, P2 ;  /* 0x000000070e2d7211 */ /* 0x080fe400010f0eff */
[----:B------:R-:W-:Y:S02]  /*0fd0*/  LEA.HI.X.SX32 R43, R3, R7, 0x1, P3 ;  /* 0x00000007032b7211 */ /* 0x000fe400018f0eff */
[----:B------:R-:W-:Y:S01]  /*0fe0*/  LOP3.LUT R38, R5, 0x1fe, R176, 0x78, !PT ;  /* 0x000001fe05267812 */ /* 0x000fe200078e78b0 */
[----:B------:R-:W-:Y:S06]  /*0ff0*/  BRA.U UP0, `(.L_x_5) ;  /* 0x0000000100187547 */ /* 0x000fec000b800000 */
[----:B------:R-:W-:Y:S01]  /*1000*/  ELECT P0, URZ, PT ;  /* 0x0000000000ff782f */ /* 0x000fe20003800000 */
[----:B------:R-:W-:Y:S01]  /*1010*/  IMAD.MOV.U32 R3, RZ, RZ, 0x1 ;  /* 0x00000001ff037424 */ /* 0x000fe200078e00ff */
[----:B------:R-:W-:Y:S01]  /*1020*/  UMOV UR4, 0x40 ;  /* 0x0000004000047882 */ /* 0x000fe20000000000 */
[----:B------:R-:W-:Y:S01]  /*1030*/  UVIRTCOUNT.DEALLOC.SMPOOL 0x80 ;  /* 0x000000800000784c */ /* 0x000fe20000000000 */
[----:B------:R-:W-:-:S09]  /*1040*/  ULEA UR4, UR6, UR4, 0x18 ;  /* 0x0000000406047291 */ /* 0x000fd2000f8ec0ff */
[----:B------:R0:W-:Y:S03]  /*1050*/  @P0 STS.U8 [UR4], R3 ;  /* 0x00000003ff000988 */ /* 0x0001e60008000004 */
.L_x_5:
[----:B------:R-:W-:Y:S01]  /*1060*/  USHF.L.U32 UR4, UR11, 0x15, URZ ;  /* 0x000000150b047899 */ /* 0x000fe200080006ff */
[----:B------:R-:W-:Y:S01]  /*1070*/  LOP3.LUT R37, R38, 0x40, RZ, 0x3c, !PT ;  /* 0x0000004026257812 */ /* 0x000fe200078e3cff */
[----:B------:R-:W-:Y:S01]  /*1080*/  ULOP3.LUT UR21, UR11, 0x4, URZ, 0xc0, !UPT ;  /* 0x000000040b157892 */ /* 0x000fe2000f8ec0ff */
[----:B------:R-:W-:Y:S01]  /*1090*/  LOP3.LUT P1, RZ, R2, 0xff, RZ, 0xc0, !PT ;  /* 0x000000ff02ff7812 */ /* 0x000fe2000782c0ff */
[----:B------:R-:W-:Y:S01]  /*10a0*/  ULOP3.LUT UR6, UR4, 0x600000, URZ, 0xc0, !UPT ;  /* 0x0060000004067892 */ /* 0x000fe2000f8ec0ff */
[----:B-----5:R1:W-:Y:S01]  /*10b0*/  STS.U16 [R38+UR16+0xc000], R19 ;  /* 0x00c0001326007988 */ /* 0x0203e20008000410 */
[----:B------:R-:W-:Y:S01]  /*10c0*/  UMOV UR5, 0x1 ;  /* 0x0000000100057882 */ /* 0x000fe20000000000 */
[----:B------:R-:W-:Y:S01]  /*10d0*/  UIADD3 UR19, UPT, UPT, UR16, 0xe000, URZ ;  /* 0x0000e00010137890 */ /* 0x000fe2000fffe0ff */
[----:B0-----:R-:W-:Y:S01]  /*10e0*/  PRMT R3, RZ, 0x7610, R3 ;  /* 0x00007610ff037816 */ /* 0x001fe20000000003 */
[----:B------:R-:W-:Y:S01]  /*10f0*/  ULEA UR18, UR21, UR6, 0x3 ;  /* 0x0000000615127291 */ /* 0x000fe2000f8e18ff */
[----:B------:R0:W-:Y:S01]  /*1100*/  STS.U16 [R38+UR16+0xc400], R21 ;  /* 0x00c4001526007988 */ /* 0x0001e20008000410 */
[----:B------:R-:W-:Y:S01]  /*1110*/  UIADD3 UR68, UPT, UPT, UR23, 0x40, URZ ;  /* 0x0000004017447890 */ /* 0x000fe2000fffe0ff */
[----:B------:R-:W-:Y:S01]  /*1120*/  PRMT R5, RZ, 0x7610, R5 ;  /* 0x00007610ff057816 */ /* 0x000fe20000000005 */
[----:B------:R-:W-:Y:S01]  /*1130*/  UIADD3 UR18, UPT, UPT, UR17, UR18, URZ ;  /* 0x0000001211127290 */ /* 0x000fe2000fffe0ff */
[----:B------:R2:W-:Y:S01]  /*1140*/  STS.U16 [R38+UR16+0xc800], R23 ;  /* 0x00c8001726007988 */ /* 0x0005e20008000410 */
[----:B------:R-:W-:Y:S01]  /*1150*/  PRMT R7, RZ, 0x7610, R7 ;  /* 0x00007610ff077816 */ /* 0x000fe20000000007 */
[----:B------:R-:W-:Y:S01]  /*1160*/  VOTEU.ALL UP1, P1 ;  /* 0x0000000000ff7886 */ /* 0x000fe20000820000 */
[----:B------:R-:W-:Y:S01]  /*1170*/  VOTEU.ALL UP2, P1 ;  /* 0x0000000000ff7886 */ /* 0x000fe20000840000 */
[----:B------:R3:W-:Y:S01]  /*1180*/  STS.U16 [R38+UR16+0xcc00], R25 ;  /* 0x00cc001926007988 */ /* 0x0007e20008000410 */
[----:B------:R-:W-:-:S02]  /*1190*/  ISETP.LT.AND P2, PT, RZ, UR68, PT ;  /* 0x00000044ff007c0c */ /* 0x000fc4000bf41270 */
[----:B------:R-:W-:-:S04]  /*11a0*/  @!UP1 UIADD3 UR8, UPT, UPT, -UR5, 0x100000, URZ ;  /* 0x0010000005089890 */ /* 0x000fc8000fffe1ff */
[----:B------:R-:W-:Y:S02]  /*11b0*/  @!UP1 USHF.L.U32 UR9, UR8, 0xb, URZ ;  /* 0x0000000b08099899 */ /* 0x000fe400080006ff */
[----:B------:R-:W-:Y:S01]  /*11c0*/  @!UP1 USHF.L.U32 UR8, UR8, 0x1, URZ ;  /* 0x0000000108089899 */ /* 0x000fe200080006ff */
[----:B------:R4:W-:Y:S01]  /*11d0*/  STS.U16 [R38+UR16+0xd000], R27 ;  /* 0x00d0001b26007988 */ /* 0x0009e20008000410 */
[----:B------:R-:W-:Y:S02]  /*11e0*/  PRMT R11, RZ, 0x7610, R11 ;  /* 0x00007610ff0b7816 */ /* 0x000fe4000000000b */
[----:B------:R-:W-:Y:S01]  /*11f0*/  PRMT R17, RZ, 0x7610, R17 ;  /* 0x00007610ff117816 */ /* 0x000fe20000000011 */
[----:B------:R4:W-:Y:S01]  /*1200*/  STS.U16 [R38+UR16+0xd400], R13 ;  /* 0x00d4000d26007988 */ /* 0x0009e20008000410 */
[----:B-1----:R-:W-:Y:S02]  /*1210*/  PRMT R19, RZ, 0x7610, R19 ;  /* 0x00007610ff137816 */ /* 0x002fe40000000013 */
[----:B0-----:R-:W-:Y:S01]  /*1220*/  PRMT R21, RZ, 0x7610, R21 ;  /* 0x00007610ff157816 */ /* 0x001fe20000000015 */
[----:B------:R0:W-:Y:S01]  /*1230*/  STS.U16 [R38+UR16+0xd800], R9 ;  /* 0x00d8000926007988 */ /* 0x0001e20008000410 */
[----:B--2---:R-:W-:-:S02]  /*1240*/  PRMT R23, RZ, 0x7610, R23 ;  /* 0x00007610ff177816 */ /* 0x004fc40000000017 */
[----:B---3--:R-:W-:Y:S01]  /*1250*/  PRMT R25, RZ, 0x7610, R25 ;  /* 0x00007610ff197816 */ /* 0x008fe20000000019 */
[----:B------:R1:W-:Y:S01]  /*1260*/  STS.U16 [R38+UR16+0xdc00], R15 ;  /* 0x00dc000f26007988 */ /* 0x0003e20008000410 */
[----:B----4-:R-:W-:Y:S02]  /*1270*/  PRMT R27, RZ, 0x7610, R27 ;  /* 0x00007610ff1b7816 */ /* 0x010fe4000000001b */
[----:B------:R-:W-:Y:S01]  /*1280*/  PRMT R13, RZ, 0x7610, R13 ;  /* 0x00007610ff0d7816 */ /* 0x000fe2000000000d */
[----:B------:R2:W-:Y:S01]  /*1290*/  STS.U16 [R37+UR16+0xc200], R32 ;  /* 0x00c2002025007988 */ /* 0x0005e20008000410 */
[----:B------:R-:W-:Y:S02]  /*12a0*/  PRMT R29, RZ, 0x7610, R29 ;  /* 0x00007610ff1d7816 */ /* 0x000fe4000000001d */
[----:B0-----:R-:W-:Y:S01]  /*12b0*/  PRMT R9, RZ, 0x7610, R9 ;  /* 0x00007610ff097816 */ /* 0x001fe20000000009 */
[----:B------:R0:W-:Y:S01]  /*12c0*/  STS.U16 [R37+UR16+0xc600], R34 ;  /* 0x00c6002225007988 */ /* 0x0001e20008000410 */
[----:B------:R-:W-:-:S02]  /*12d0*/  PRMT R31, RZ, 0x7610, R31 ;  /* 0x00007610ff1f7816 */ /* 0x000fc4000000001f */
[----:B-1----:R-:W-:Y:S01]  /*12e0*/  PRMT R15, RZ, 0x7610, R15 ;  /* 0x00007610ff0f7816 */ /* 0x002fe2000000000f */
[----:B------:R1:W-:Y:S01]  /*12f0*/  STS.U16 [R37+UR16+0xca00], R36 ;  /* 0x00ca002425007988 */ /* 0x0003e20008000410 */
[----:B------:R-:W-:Y:S02]  /*1300*/  PRMT R33, RZ, 0x7610, R33 ;  /* 0x00007610ff217816 */ /* 0x000fe40000000021 */
[----:B------:R-:W-:Y:S01]  /*1310*/  PRMT R4, RZ, 0x7610, R4 ;  /* 0x00007610ff047816 */ /* 0x000fe20000000004 */
[----:B------:R1:W-:Y:S01]  /*1320*/  STS.U16 [R37+UR16+0xce00], R106 ;  /* 0x00ce006a25007988 */ /* 0x0003e20008000410 */
[----:B------:R-:W-:Y:S02]  /*1330*/  PRMT R6, RZ, 0x7610, R6 ;  /* 0x00007610ff067816 */ /* 0x000fe40000000006 */
[----:B------:R-:W-:Y:S01]  /*1340*/  PRMT R8, RZ, 0x7610, R8 ;  /* 0x00007610ff087816 */ /* 0x000fe20000000008 */
[----:B------:R1:W-:Y:S01]  /*1350*/  STS.U16 [R37+UR16+0xd200], R108 ;  /* 0x00d2006c25007988 */ /* 0x0003e20008000410 */
[----:B------:R-:W-:-:S02]  /*1360*/  PRMT R10, RZ, 0x7610, R10 ;  /* 0x00007610ff0a7816 */ /* 0x000fc4000000000a */
[----:B------:R-:W-:Y:S01]  /*1370*/  PRMT R12, RZ, 0x7610, R12 ;  /* 0x00007610ff0c7816 */ /* 0x000fe2000000000c */
        /* <DEDUP_REMOVED lines=9> */
[----:B------:R-:W-:Y:S01]  /*1410*/  STTM.16dp32bit_t0_t15.x16 tmem[UR18], RZ ;  /* 0x000000ff000079ed */ /* 0x000fe20008a00012 */
[----:B------:R-:W-:Y:S01]  /*1420*/  STTM.16dp32bit_t16_t31.x16 tmem[UR18+0x10], RZ ;  /* 0x000010ff000079ed */ /* 0x000fe20008a20012 */
[----:B------:R-:W3:Y:S02]  /*1430*/  FENCE.VIEW.ASYNC.T ;  /* 0x00000000000073c6 */ /* 0x000ee40000000200 */
[----:B---3--:R-:W-:Y:S01]  /*1440*/  BAR.SYNC.DEFER_BLOCKING 0x0 ;  /* 0x0000000000007b1d */ /* 0x008fe20000010000 */
[----:B------:R-:W-:Y:S02]  /*1450*/  PRMT R26, RZ, 0x7610, R26 ;  /* 0x00007610ff1a7816 */ /* 0x000fe4000000001a */
[----:B------:R-:W-:Y:S02]  /*1460*/  PRMT R28, RZ, 0x7610, R28 ;  /* 0x00007610ff1c7816 */ /* 0x000fe4000000001c */
[----:B------:R-:W-:-:S02]  /*1470*/  PRMT R30, RZ, 0x7610, R30 ;  /* 0x00007610ff1e7816 */ /* 0x000fc4000000001e */
[----:B--2---:R-:W-:Y:S01]  /*1480*/  PRMT R32, RZ, 0x7610, R32 ;  /* 0x00007610ff207816 */ /* 0x004fe20000000020 */
[----:B------:R-:W2:Y:S02]  /*1490*/  FENCE.VIEW.ASYNC.S ;  /* 0x00000000000073c6 */ /* 0x000ea40000000000 */
[----:B--2---:R2:W3:Y:S02]  /*14a0*/  @!UP2 SYNCS.EXCH.64 URZ, [UR19], UR8 ;  /* 0x0000000813ffa5b2 */ /* 0x0044e40008000100 */
[----:B---3--:R-:W-:Y:S01]  /*14b0*/  BAR.SYNC.DEFER_BLOCKING 0x0 ;  /* 0x0000000000007b1d */ /* 0x008fe20000010000 */
[----:B0-----:R-:W-:-:S05]  /*14c0*/  PRMT R34, RZ, 0x7610, R34 ;  /* 0x00007610ff227816 */ /* 0x001fca0000000022 */
[----:B------:R-:W3:Y:S04]  /*14d0*/  @P2 LDG.E.U16 R3, desc[UR30][R104.64] ;  /* 0x0000001e68032981 */ /* 0x000ee8000c1e1500 */
[----:B------:R-:W4:Y:S04]  /*14e0*/  @P2 LDG.E.U16 R5, desc[UR30][R100.64] ;  /* 0x0000001e64052981 */ /* 0x000f28000c1e1500 */
        /* <DEDUP_REMOVED lines=29> */
[----:B------:R-:W4:Y:S01]  /*16c0*/  @P2 LDG.E.U16 R34, desc[UR30][R42.64] ;  /* 0x0000001e2a222981 */ /* 0x000f22000c1e1500 */
[----:B--2---:R-:W-:-:S04]  /*16d0*/  @!UP1 UIADD3 UR8, UPT, UPT, -UR5, 0x100000, URZ ;  /* 0x0010000005089890 */ /* 0x004fc8000fffe1ff */
[----:B------:R-:W-:Y:S02]  /*16e0*/  @!UP1 USHF.L.U32 UR9, UR8, 0xb, URZ ;  /* 0x0000000b08099899 */ /* 0x000fe400080006ff */
[----:B------:R-:W-:Y:S01]  /*16f0*/  @!UP1 USHF.L.U32 UR8, UR8, 0x1, URZ ;  /* 0x0000000108089899 */ /* 0x000fe200080006ff */
[----:B------:R-:W-:Y:S01]  /*1700*/  VOTEU.ALL UP2, P1 ;  /* 0x0000000000ff7886 */ /* 0x000fe20000840000 */
[----:B------:R-:W-:-:S04]  /*1710*/  @!UP1 UIADD3 UR4, UPT, UPT, -UR5, 0x100000, URZ ;  /* 0x0010000005049890 */ /* 0x000fc8000fffe1ff */
[----:B------:R-:W-:Y:S02]  /*1720*/  @!UP1 USHF.L.U32 UR5, UR4, 0xb, URZ ;  /* 0x0000000b04059899 */ /* 0x000fe400080006ff */
[----:B------:R-:W-:Y:S02]  /*1730*/  @!UP1 USHF.L.U32 UR4, UR4, 0x1, URZ ;  /* 0x0000000104049899 */ /* 0x000fe400080006ff */
[----:B------:R-:W-:Y:S01]  /*1740*/  UIADD3 UR20, UPT, UPT, UR17, 0x100000, URZ ;  /* 0x0010000011147890 */ /* 0x000fe2000fffe0ff */
[----:B------:R-:W-:Y:S01]  /*1750*/  ISETP.EQ.U32.AND P3, PT, RZ, UR11, P2 ;  /* 0x0000000bff007c0c */ /* 0x000fe20009762070 */
[----:B------:R-:W-:Y:S01]  /*1760*/  UIADD3 UR10, UPT, UPT, UR16, 0x4000, URZ ;  /* 0x00004000100a7890 */ /* 0x000fe2000fffe0ff */
[----:B------:R-:W-:Y:S01]  /*1770*/  LOP3.LUT R35, R2, 0x80, RZ, 0xc0, !PT ;  /* 0x0000008002237812 */ /* 0x000fe200078ec0ff */
[----:B------:R-:W-:-:S03]  /*1780*/  UIADD3 UR6, UPT, UPT, UR6, UR20, URZ ;  /* 0x0000001406067290 */ /* 0x000fc6000fffe0ff */
[----:B------:R-:W-:Y:S01]  /*1790*/  R2UR UR14, R35 ;  /* 0x00000000230e72ca */ /* 0x000fe200000e0000 */
[----:B------:R-:W-:Y:S01]  /*17a0*/  ULEA UR21, UR21, UR6, 0x4 ;  /* 0x0000000615157291 */ /* 0x000fe2000f8e20ff */
[----:B------:R1:W0:Y:S01]  /*17b0*/  @!UP2 SYNCS.EXCH.64 URZ, [UR16+0xe008], UR8 ;  /* 0x00e0080810ffa5b2 */ /* 0x0002220008000100 */
[----:B------:R-:W-:Y:S01]  /*17c0*/  VOTEU.ALL UP2, P1 ;  /* 0x0000000000ff7886 */ /* 0x000fe20000840000 */
[----:B---3--:R1:W-:Y:S04]  /*17d0*/  STS.U16 [R38+UR16], R3 ;  /* 0x0000000326007988 */ /* 0x0083e80008000410 */
[----:B----4-:R1:W-:Y:S04]  /*17e0*/  STS.U16 [R38+UR16+0x400], R5 ;  /* 0x0004000526007988 */ /* 0x0103e80008000410 */
[----:B------:R1:W-:Y:S04]  /*17f0*/  STS.U16 [R38+UR16+0x800], R7 ;  /* 0x0008000726007988 */ /* 0x0003e80008000410 */
        /* <DEDUP_REMOVED lines=28> */
[----:B------:R1:W-:Y:S01]  /*19c0*/  STS.U16 [R37+UR16+0x3e00], R34 ;  /* 0x003e002225007988 */ /* 0x0003e20008000410 */
[----:B0-----:R0:W-:Y:S06]  /*19d0*/  MEMBAR.ALL.CTA ;  /* 0x0000000000007992 */ /* 0x0011ec0000008000 */
[----:B0-----:R-:W-:Y:S04]  /*19e0*/  FENCE.VIEW.ASYNC.S ;  /* 0x00000000000073c6 */ /* 0x001fe80000000000 */
[----:B------:R-:W0:Y:S02]  /*19f0*/  FENCE.VIEW.ASYNC.S ;  /* 0x00000000000073c6 */ /* 0x000e240000000000 */
[----:B0-----:R1:W0:Y:S02]  /*1a00*/  @!UP2 SYNCS.EXCH.64 URZ, [UR16+0x4000], UR4 ;  /* 0x0040000410ffa5b2 */ /* 0x0012240008000100 */
[----:B0-----:R-:W-:Y:S06]  /*1a10*/  BAR.SYNC.DEFER_BLOCKING 0x0 ;  /* 0x0000000000007b1d */ /* 0x001fec0000010000 */
[----:B-1----:R-:W-:Y:S05]  /*1a20*/  @!P3 BRA `(.L_x_6) ;  /* 0x000000000084b947 */ /* 0x002fea0003800000 */
[----:B------:R-:W-:Y:S02]  /*1a30*/  UIADD3 UR4, UPT, UPT, UR16, 0xc000, URZ ;  /* 0x0000c00010047890 */ /* 0x000fe4000fffe0ff */
[----:B------:R-:W-:Y:S02]  /*1a40*/  USHF.R.U32.HI UR12, URZ, 0x4, UR16 ;  /* 0x00000004ff0c7899 */ /* 0x000fe40008011610 */
[----:B------:R-:W-:Y:S02]  /*1a50*/  USHF.R.U32.HI UR4, URZ, 0x4, UR4 ;  /* 0x00000004ff047899 */ /* 0x000fe40008011604 */
[----:B------:R-:W-:Y:S02]  /*1a60*/  USGXT.U32 UR12, UR12, 0xe ;  /* 0x0000000e0c0c789a */ /* 0x000fe40008000000 */
[----:B------:R-:W-:Y:S02]  /*1a70*/  USGXT.U32 UR8, UR4, 0xe ;  /* 0x0000000e0408789a */ /* 0x000fe40008000000 */
[----:B------:R-:W-:-:S02]  /*1a80*/  UIADD3 UR36, UP3, UPT, UR12, 0x2, URZ ;  /* 0x000000020c247890 */ /* 0x000fc4000ff7e0ff */
[----:B------:R-:W-:Y:S01]  /*1a90*/  UIADD3 UR34, UP2, UPT, UR8, 0x80, URZ ;  /* 0x0000008008227890 */ /* 0x000fe2000ff5e0ff */
[----:B------:R-:W-:Y:S01]  /*1aa0*/  UMOV UR4, URZ ;  /* 0x000000ff00047c82 */ /* 0x000fe20008000000 */
[----:B------:R-:W-:Y:S01]  /*1ab0*/  UMOV UR38, 0x0 ;  /* 0x0000000000267882 */ /* 0x000fe20000000000 */
[----:B------:R-:W-:Y:S02]  /*1ac0*/  UIADD3.X UR37, UPT, UPT, UR4, 0x40004040, URZ, UP3, !UPT ;  /* 0x4000404004257890 */ /* 0x000fe40009ffe4ff */
[----:B------:R-:W-:Y:S02]  /*1ad0*/  UIADD3.X UR35, UPT, UPT, UR4, 0x40004040, URZ, UP2, !UPT ;  /* 0x4000404004237890 */ /* 0x000fe400097fe4ff */
[----:B------:R-:W-:Y:S02]  /*1ae0*/  UIADD3.64 UR26, UPT, UPT, UR36, 0x2, URZ ;  /* 0x00000002241a7897 */ /* 0x000fe4000fffe0ff */
[----:B------:R-:W-:Y:S02]  /*1af0*/  UIADD3.64 UR24, UPT, UPT, UR34, 0x80, URZ ;  /* 0x0000008022187897 */ /* 0x000fe4000fffe0ff */
[----:B------:R-:W-:-:S02]  /*1b00*/  UIADD3.64 UR32, UPT, UPT, UR36, 0x4, URZ ;  /* 0x0000000424207897 */ /* 0x000fc4000fffe0ff */
[----:B------:R-:W-:Y:S01]  /*1b10*/  UIADD3.64 UR28, UPT, UPT, UR34, 0x100, URZ ;  /* 0x00000100221c7897 */ /* 0x000fe2000fffe0ff */
[----:B------:R-:W-:Y:S01]  /*1b20*/  UMOV UR39, 0x4208010 ;  /* 0x0420801000277882 */ /* 0x000fe20000000000 */
[----:B------:R-:W-:Y:S01]  /*1b30*/  UMOV UR13, 0x40004040 ;  /* 0x40004040000d7882 */ /* 0x000fe20000000000 */
[----:B------:R-:W-:Y:S01]  /*1b40*/  UMOV UR9, 0x40004040 ;  /* 0x4000404000097882 */ /* 0x000fe20000000000 */
[----:B------:R-:W-:Y:S01]  /*1b50*/  UMOV UR40, 0x0 ;  /* 0x0000000000287882 */ /* 0x000fe20000000000 */
[----:B------:R-:W-:Y:S01]  /*1b60*/  UMOV UR41, 0x4208010 ;  /* 0x0420801000297882 */ /* 0x000fe20000000000 */
[----:B------:R-:W-:Y:S01]  /*1b70*/  UMOV UR42, 0x0 ;  /* 0x00000000002a7882 */ /* 0x000fe20000000000 */
[----:B------:R-:W-:Y:S01]  /*1b80*/  UMOV UR43, 0x4208010 ;  /* 0x04208010002b7882 */ /* 0x000fe20000000000 */
[----:B------:R-:W-:Y:S01]  /*1b90*/  UMOV UR4, UR10 ;  /* 0x0000000a00047c82 */ /* 0x000fe20008000000 */
[----:B------:R-:W-:Y:S01]  /*1ba0*/  UMOV UR5, URZ ;  /* 0x000000ff00057c82 */ /* 0x000fe20008000000 */
[----:B------:R0:W-:Y:S01]  /*1bb0*/  UTCHMMA gdesc[UR8], gdesc[UR12], tmem[UR20], tmem[UR38], idesc[UR39], !UPT ;  /* 0x00ff260c080075ea */ /* 0x0001e2000f800014 */
[----:B------:R-:W-:Y:S01]  /*1bc0*/  UMOV UR44, 0x0 ;  /* 0x00000000002c7882 */ /* 0x000fe20000000000 */
[----:B------:R-:W-:Y:S01]  /*1bd0*/  UMOV UR45, 0x4208010 ;  /* 0x04208010002d7882 */ /* 0x000fe20000000000 */
[----:B------:R0:W-:Y:S01]  /*1be0*/  UTCHMMA gdesc[UR34], gdesc[UR36], tmem[UR20], tmem[UR40], idesc[UR41], UPT ;  /* 0x00ff2824220075ea */ /* 0x0001e2000b800014 */
[----:B------:R-:W-:Y:S01]  /*1bf0*/  UMOV UR4, UR4 ;  /* 0x0000000400047c82 */ /* 0x000fe20008000000 */
[----:B------:R0:W-:Y:S01]  /*1c00*/  UTCHMMA gdesc[UR24], gdesc[UR26], tmem[UR20], tmem[UR42], idesc[UR43], UPT ;  /* 0x00ff2a1a180075ea */ /* 0x0001e2000b800014 */
[----:B------:R0:W-:Y:S01]  /*1c10*/  UTCHMMA gdesc[UR28], gdesc[UR32], tmem[UR20], tmem[UR44], idesc[UR45], UPT ;  /* 0x00ff2c201c0075ea */ /* 0x0001e2000b800014 */
[----:B------:R0:W-:Y:S01]  /*1c20*/  UTCBAR [UR4], URZ ;  /* 0x000000ff040073e9 */ /* 0x0001e200080000ff */
[----:B------:R-:W-:Y:S01]  /*1c30*/  NOP ;  /* 0x0000000000007918 */ /* 0x000fe20000000000 */
.L_x_6:
[----:B------:R-:W-:Y:S05]  /*1c40*/  @!P2 BRA `(.L_x_7) ;  /* 0x000000000008a947 */ /* 0x000fea0003800000 */
[----:B------:R-:W1:Y:S02]  /*1c50*/  SYNCS.PHASECHK.TRANS64.TRYWAIT P0, [UR16+0x4000], RZ ;  /* 0x004000ffff0075a7 */ /* 0x000e640008001110 */
[----:B-1----:R-:W-:Y:S05]  /*1c60*/  @!P0 BRA `(.L_x_8) ;  /* 0x0000006000d48947 */ /* 0x002fea0003800000 */
.L_x_7:
[----:B------:R-:W-:Y:S01]  /*1c70*/  BAR.SYNC.DEFER_BLOCKING 0x0 ;  /* 0x0000000000007b1d */ /* 0x000fe20000010000 */
[----:B0-----:R-:W-:Y:S01]  /*1c80*/  USHF.R.U32.HI UR25, URZ, 0x1, UR14 ;  /* 0x00000001ff197899 */ /* 0x001fe2000801160e */
[----:B------:R-:W-:Y:S02]  /*1c90*/  SHF.R.U32.HI R3, RZ, 0x1, R2 ;  /* 0x00000001ff037819 */ /* 0x000fe40000011602 */
[----:B------:R-:W-:Y:S02]  /*1ca0*/  PRMT R182, RZ, 0x7610, R182 ;  /* 0x00007610ffb67816 */ /* 0x000fe400000000b6 */
[----:B------:R-:W0:Y:S01]  /*1cb0*/  LDCU UR4, c[0x0][0x3a8] ;  /* 0x00007500ff0477ac */ /* 0x000e220008000800 */
[----:B------:R-:W-:Y:S01]  /*1cc0*/  IMAD.U32 R39, RZ, RZ, UR25 ;  /* 0x00000019ff277e24 */ /* 0x000fe2000f8e00ff */
[----:B------:R-:W-:Y:S01]  /*1cd0*/  LDTM.16dp32bit_t0_t15.x32 R4, tmem[UR21] ;  /* 0x00000015000479ee */ /* 0x000fe20008a80000 */
[----:B------:R-:W0:Y:S01]  /*1ce0*/  LDTM.16dp32bit_t16_t31.x32 R4, tmem[UR21+0x20] ;  /* 0x00002015000479ee */ /* 0x000e220008aa0000 */
[----:B------:R-:W-:Y:S01]  /*1cf0*/  LOP3.LUT R3, R3, 0x30, RZ, 0xc0, !PT ;  /* 0x0000003003037812 */ /* 0x000fe200078ec0ff */
[----:B------:R-:W1:Y:S01]  /*1d00*/  LDCU.64 UR8, c[0x0][0x3d0] ;  /* 0x00007a00ff0877ac */ /* 0x000e620008000a00 */
[----:B------:R-:W2:Y:S01]  /*1d10*/  LDC.64 R146, c[0x0][0x390] ;  /* 0x0000e400ff927b82 */ /* 0x000ea20000000a00 */
[----:B------:R-:W-:-:S02]  /*1d20*/  LOP3.LUT R36, R39, 0x20, R176, 0xf8, !PT ;  /* 0x0000002027247812 */ /* 0x000fc400078ef8b0 */
[----:B------:R-:W-:Y:S02]  /*1d30*/  LOP3.LUT R152, R3, 0xf, R2, 0xf8, !PT ;  /* 0x0000000f03987812 */ /* 0x000fe400078ef802 */
[----:B------:R-:W-:Y:S02]  /*1d40*/  LOP3.LUT R106, R36, 0x2, RZ, 0xfc, !PT ;  /* 0x00000002246a7812 */ /* 0x000fe400078efcff */
[C---:B------:R-:W-:Y:S01]  /*1d50*/  LOP3.LUT R3, R152.reuse, UR23, RZ, 0xfc, !PT ;  /* 0x0000001798037c12 */ /* 0x040fe2000f8efcff */
[----:B------:R-:W-:Y:S01]  /*1d60*/  IMAD.SHL.U32 R152, R152, 0x8, RZ ;  /* 0x0000000898987824 */ /* 0x000fe200078e00ff */
[C---:B------:R-:W-:Y:S02]  /*1d70*/  LOP3.LUT R110, R36.reuse, 0x5, RZ, 0xfc, !PT ;  /* 0x00000005246e7812 */ /* 0x040fe400078efcff */
[C---:B------:R-:W-:Y:S02]  /*1d80*/  ISETP.GE.AND P4, PT, R3.reuse, R106, PT ;  /* 0x0000006a0300720c */ /* 0x040fe40003f86270 */
[C---:B------:R-:W-:Y:S01]  /*1d90*/  LOP3.LUT R106, R36.reuse, 0x3, RZ, 0xfc, !PT ;  /* 0x00000003246a7812 */ /* 0x040fe200078efcff */
[----:B------:R-:W3:Y:S01]  /*1da0*/  @!P1 SYNCS.CCTL.IV [UR16+0x4000] ;  /* 0x00400000ff0099b1 */ /* 0x000ee20008000010 */
[----:B------:R-:W-:Y:S01]  /*1db0*/  LOP3.LUT R108, R36, 0x4, RZ, 0xfc, !PT ;  /* 0x00000004246c7812 */ /* 0x000fe200078efcff */
[----:B------:R-:W-:Y:S01]  /*1dc0*/  NOP ;  /* 0x0000000000007918 */ /* 0x000fe20000000000 */
[C---:B------:R-:W-:Y:S01]  /*1dd0*/  ISETP.GE.AND P6, PT, R3.reuse, R106, PT ;  /* 0x0000006a0300720c */ /* 0x040fe20003fc6270 */
[----:B-1----:R-:W-:Y:S01]  /*1de0*/  UIMAD UR8, UR7, UR8, URZ ;  /* 0x00000008070872a4 */ /* 0x002fe2000f8e02ff */
[----:B------:R-:W-:Y:S01]  /*1df0*/  ISETP.GE.AND P0, PT, R3, R110, PT ;  /* 0x0000006e0300720c */ /* 0x000fe20003f06270 */
[----:B0-----:R-:W-:Y:S01]  /*1e00*/  FMUL R39, R6, UR4 ;  /* 0x0000000406277c20 */ /* 0x001fe20008400000 */
[----:B------:R-:W-:Y:S01]  /*1e10*/  LOP3.LUT R6, R36, 0x6, RZ, 0xfc, !PT ;  /* 0x0000000624067812 */ /* 0x000fe200078efcff */
[----:B------:R-:W-:Y:S01]  /*1e20*/  FMUL R7, R7, UR4 ;  /* 0x0000000407077c20 */ /* 0x000fe20008400000 */
[----:B------:R-:W-:Y:S01]  /*1e30*/  FMUL R9, R9, UR4 ;  /* 0x0000000409097c20 */ /* 0x000fe20008400000 */
[----:B------:R-:W-:Y:S01]  /*1e40*/  FMUL R8, R8, UR4 ;  /* 0x0000000408087c20 */ /* 0x000fe20008400000 */
[----:B------:R-:W-:Y:S01]  /*1e50*/  FSEL R109, R39, -INF , P4 ;  /* 0xff800000276d7808 */ /* 0x000fe20002000000 */
[----:B------:R-:W-:Y:S01]  /*1e60*/  FMUL R10, R10, UR4 ;  /* 0x000000040a0a7c20 */ /* 0x000fe20008400000 */
[----:B------:R-:W-:Y:S01]  /*1e70*/  ISETP.GE.AND P4, PT, R3, R6, PT ;  /* 0x000000060300720c */ /* 0x000fe20003f86270 */
[----:B------:R-:W-:Y:S01]  /*1e80*/  FMUL R12, R12, UR4 ;  /* 0x000000040c0c7c20 */ /* 0x000fe20008400000 */
[C---:B------:R-:W-:Y:S01]  /*1e90*/  LOP3.LUT R6, R36.reuse, 0x7, RZ, 0xfc, !PT ;  /* 0x0000000724067812 */ /* 0x040fe200078efcff */
[----:B------:R-:W-:Y:S01]  /*1ea0*/  FMUL R11, R11, UR4 ;  /* 0x000000040b0b7c20 */ /* 0x000fe20008400000 */
[----:B------:R-:W-:Y:S01]  /*1eb0*/  FSEL R111, R7, -INF , P6 ;  /* 0xff800000076f7808 */ /* 0x000fe20003000000 */
[----:B------:R-:W-:Y:S01]  /*1ec0*/  FMUL R13, R13, UR4 ;  /* 0x000000040d0d7c20 */ /* 0x000fe20008400000 */
[----:B------:R-:W-:Y:S01]  /*1ed0*/  ISETP.GE.AND P6, PT, R3, R6, PT ;  /* 0x000000060300720c */ /* 0x000fe20003fc6270 */
[----:B------:R-:W-:Y:S01]  /*1ee0*/  FMUL R15, R15, UR4 ;  /* 0x000000040f0f7c20 */ /* 0x000fe20008400000 */
[----:B------:R-:W-:Y:S01]  /*1ef0*/  LOP3.LUT R6, R36, 0x9, RZ, 0xfc, !PT ;  /* 0x0000000924067812 */ /* 0x000fe200078efcff */
[----:B------:R-:W-:Y:S01]  /*1f00*/  FMUL R14, R14, UR4 ;  /* 0x000000040e0e7c20 */ /* 0x000fe20008400000 */
[----:B------:R-:W-:Y:S01]  /*1f10*/  ISETP.GE.AND P5, PT, R3, R108, PT ;  /* 0x0000006c0300720c */ /* 0x000fe20003fa6270 */
[----:B------:R-:W-:Y:S01]  /*1f20*/  FMUL R16, R16, UR4 ;  /* 0x0000000410107c20 */ /* 0x000fe20008400000 */
[----:B------:R-:W-:Y:S01]  /*1f30*/  LOP3.LUT R106, R36, 0x8, RZ, 0xfc, !PT ;  /* 0x00000008246a7812 */ /* 0x000fe200078efcff */
[----:B------:R-:W-:Y:S01]  /*1f40*/  FMUL R18, R18, UR4 ;  /* 0x0000000412127c20 */ /* 0x000fe20008400000 */
[----:B------:R-:W-:Y:S01]  /*1f50*/  FSEL R113, R9, -INF , P0 ;  /* 0xff80000009717808 */ /* 0x000fe20000000000 */
        /* <DEDUP_REMOVED lines=19> */
[C---:B------:R-:W-:Y:S01]  /*2090*/  LOP3.LUT R8, R36.reuse, 0xb, RZ, 0xfc, !PT ;  /* 0x0000000b24087812 */ /* 0x040fe200078efcff */
[----:B------:R-:W-:Y:S01]  /*20a0*/  FMUL R27, R27, UR4 ;  /* 0x000000041b1b7c20 */ /* 0x000fe20008400000 */
[----:B------:R-:W-:Y:S01]  /*20b0*/  LOP3.LUT R6, R36, 0xd, RZ, 0xfc, !PT ;  /* 0x0000000d24067812 */ /* 0x000fe200078efcff */
[----:B------:R-:W-:Y:S01]  /*20c0*/  FMUL R28, R28, UR4 ;  /* 0x000000041c1c7c20 */ /* 0x000fe20008400000 */
[----:B------:R-:W-:Y:S01]  /*20d0*/  FSEL R115, R11, -INF , P6 ;  /* 0xff8000000b737808 */ /* 0x000fe20003000000 */
[----:B------:R-:W-:Y:S01]  /*20e0*/  FMUL R29, R29, UR4 ;  /* 0x000000041d1d7c20 */ /* 0x000fe20008400000 */
[----:B------:R-:W-:Y:S01]  /*20f0*/  FSEL R117, R13, -INF , P0 ;  /* 0xff8000000d757808 */ /* 0x000fe20000000000 */
[----:B------:R-:W-:Y:S01]  /*2100*/  FMUL R30, R30, UR4 ;  /* 0x000000041e1e7c20 */ /* 0x000fe20008400000 */
[----:B------:R-:W-:Y:S01]  /*2110*/  ISETP.GE.AND P6, PT, R3, R8, PT ;  /* 0x000000080300720c */ /* 0x000fe20003fc6270 */
[----:B------:R-:W-:Y:S01]  /*2120*/  FMUL R31, R31, UR4 ;  /* 0x000000041f1f7c20 */ /* 0x000fe20008400000 */
[----:B------:R-:W-:Y:S01]  /*2130*/  ISETP.GE.AND P0, PT, R3, R6, PT ;  /* 0x000000060300720c */ /* 0x000fe20003f06270 */
[----:B------:R-:W-:Y:S01]  /*2140*/  FMUL R32, R32, UR4 ;  /* 0x0000000420207c20 */ /* 0x000fe20008400000 */
[----:B------:R-:W-:Y:S01]  /*2150*/  LOP3.LUT R6, R36, 0xf, RZ, 0xfc, !PT ;  /* 0x0000000f24067812 */ /* 0x000fe200078efcff */
[----:B------:R-:W-:Y:S01]  /*2160*/  FMUL R33, R33, UR4 ;  /* 0x0000000421217c20 */ /* 0x000fe20008400000 */
[----:B------:R-:W-:Y:S01]  /*2170*/  FSEL R119, R15, -INF , P6 ;  /* 0xff8000000f777808 */ /* 0x000fe20003000000 */
[----:B------:R-:W-:Y:S01]  /*2180*/  USHF.L.U32 UR6, UR8, 0x1, URZ ;  /* 0x0000000108067899 */ /* 0x000fe200080006ff */
[----:B------:R-:W-:-:S02]  /*2190*/  ISETP.GE.AND P6, PT, R3, R6, PT ;  /* 0x000000060300720c */ /* 0x000fc40003fc6270 */
[C---:B------:R-:W-:Y:S02]  /*21a0*/  LOP3.LUT R8, R36.reuse, 0xe, RZ, 0xfc, !PT ;  /* 0x0000000e24087812 */ /* 0x040fe400078efcff */
[----:B------:R-:W-:Y:S02]  /*21b0*/  LOP3.LUT R6, R36, 0x10, RZ, 0xfc, !PT ;  /* 0x0000001024067812 */ /* 0x000fe400078efcff */
[----:B------:R-:W-:Y:S02]  /*21c0*/  FSEL R112, R14, -INF , P4 ;  /* 0xff8000000e707808 */ /* 0x000fe40002000000 */
[----:B------:R-:W-:Y:S02]  /*21d0*/  FSEL R114, R16, -INF , P5 ;  /* 0xff80000010727808 */ /* 0x000fe40002800000 */
[C---:B------:R-:W-:Y:S02]  /*21e0*/  ISETP.GE.AND P4, PT, R3.reuse, R8, PT ;  /* 0x000000080300720c */ /* 0x040fe40003f86270 */
[----:B------:R-:W-:-:S02]  /*21f0*/  ISETP.GE.AND P5, PT, R3, R6, PT ;  /* 0x000000060300720c */ /* 0x000fc40003fa6270 */
[C---:B------:R-:W-:Y:S02]  /*2200*/  LOP3.LUT R6, R36.reuse, 0x12, RZ, 0xfc, !PT ;  /* 0x0000001224067812 */ /* 0x040fe400078efcff */
[----:B------:R-:W-:Y:S02]  /*2210*/  LOP3.LUT R8, R36, 0x11, RZ, 0xfc, !PT ;  /* 0x0000001124087812 */ /* 0x000fe400078efcff */
[----:B------:R-:W-:Y:S02]  /*2220*/  FSEL R116, R18, -INF , P4 ;  /* 0xff80000012747808 */ /* 0x000fe40002000000 */
[----:B------:R-:W-:Y:S02]  /*2230*/  ISETP.GE.AND P4, PT, R3, R6, PT ;  /* 0x000000060300720c */ /* 0x000fe40003f86270 */
[----:B------:R-:W-:Y:S02]  /*2240*/  FSEL R121, R17, -INF , P0 ;  /* 0xff80000011797808 */ /* 0x000fe40000000000 */
[----:B------:R-:W-:-:S02]  /*2250*/  LOP3.LUT R6, R36, 0x13, RZ, 0xfc, !PT ;  /* 0x0000001324067812 */ /* 0x000fc400078efcff */
[----:B------:R-:W-:Y:S02]  /*2260*/  ISETP.GE.AND P0, PT, R3, R8, PT ;  /* 0x000000080300720c */ /* 0x000fe40003f06270 */
[----:B------:R-:W-:Y:S02]  /*2270*/  FSEL R123, R19, -INF , P6 ;  /* 0xff800000137b7808 */ /* 0x000fe40003000000 */
[----:B------:R-:W-:Y:S01]  /*2280*/  ISETP.GE.AND P6, PT, R3, R6, PT ;  /* 0x000000060300720c */ /* 0x000fe20003fc6270 */
[----:B------:R-:W-:Y:S01]  /*2290*/  FMUL R6, R4, UR4 ;  /* 0x0000000404067c20 */ /* 0x000fe20008400000 */
[----:B------:R-:W-:Y:S02]  /*22a0*/  LOP3.LUT R8, R36, 0x14, RZ, 0xfc, !PT ;  /* 0x0000001424087812 */ /* 0x000fe400078efcff */
[----:B------:R-:W-:Y:S02]  /*22b0*/  FSEL R125, R21, -INF , P0 ;  /* 0xff800000157d7808 */ /* 0x000fe40000000000 */
[----:B------:R-:W-:-:S02]  /*22c0*/  FSEL R120, R22, -INF , P4 ;  /* 0xff80000016787808 */ /* 0x000fc40002000000 */
[CC--:B------:R-:W-:Y:S02]  /*22d0*/  ISETP.GE.AND P0, PT, R3.reuse, R36.reuse, PT ;  /* 0x000000240300720c */ /* 0x0c0fe40003f06270 */
[C---:B------:R-:W-:Y:S02]  /*22e0*/  ISETP.GT.AND P4, PT, R3.reuse, R36, PT ;  /* 0x000000240300720c */ /* 0x040fe40003f84270 */
[----:B------:R-:W-:Y:S02]  /*22f0*/  FSEL R118, R20, -INF , P5 ;  /* 0xff80000014767808 */ /* 0x000fe40002800000 */
[----:B------:R-:W-:Y:S02]  /*2300*/  ISETP.GE.AND P5, PT, R3, R8, PT ;  /* 0x000000080300720c */ /* 0x000fe40003fa6270 */
[----:B------:R-:W-:Y:S02]  /*2310*/  FSEL R9, R6, -INF , P0 ;  /* 0xff80000006097808 */ /* 0x000fe40000000000 */
[----:B------:R-:W-:-:S02]  /*2320*/  FSEL R8, R5, -INF , P4 ;  /* 0xff80000005087808 */ /* 0x000fc40002000000 */
[C---:B------:R-:W-:Y:S02]  /*2330*/  LOP3.LUT R4, R36.reuse, 0x15, RZ, 0xfc, !PT ;  /* 0x0000001524047812 */ /* 0x040fe400078efcff */
[----:B------:R-:W-:Y:S02]  /*2340*/  FMNMX3 R5, R9, R8, R109, !PT ;  /* 0x0000000809057276 */ /* 0x000fe4000780006d */
[----:B------:R-:W-:Y:S02]  /*2350*/  ISETP.GE.AND P0, PT, R3, R4, PT ;  /* 0x000000040300720c */ /* 0x000fe40003f06270 */
[----:B------:R-:W-:Y:S02]  /*2360*/  FMNMX3 R5, R5, R111, R108, !PT ;  /* 0x0000006f05057276 */ /* 0x000fe4000780006c */
[----:B------:R-:W-:Y:S02]  /*2370*/  LOP3.LUT R4, R36, 0x16, RZ, 0xfc, !PT ;  /* 0x0000001624047812 */ /* 0x000fe400078efcff */
[----:B------:R-:W-:-:S02]  /*2380*/  FMNMX3 R5, R5, R113, R106, !PT ;  /* 0x0000007105057276 */ /* 0x000fc4000780006a */
[----:B------:R-:W-:Y:S02]  /*2390*/  ISETP.GE.AND P4, PT, R3, R4, PT ;  /* 0x000000040300720c */ /* 0x000fe40003f86270 */
[----:B------:R-:W-:Y:S02]  /*23a0*/  FMNMX3 R5, R5, R115, R110, !PT ;  /* 0x0000007305057276 */ /* 0x000fe4000780006e */
[----:B------:R-:W-:Y:S02]  /*23b0*/  LOP3.LUT R4, R36, 0x18, RZ, 0xfc, !PT ;  /* 0x0000001824047812 */ /* 0x000fe400078efcff */
[----:B------:R-:W-:Y:S02]  /*23c0*/  FSEL R122, R24, -INF , P5 ;  /* 0xff800000187a7808 */ /* 0x000fe40002800000 */
[----:B------:R-:W-:Y:S02]  /*23d0*/  FMNMX3 R5, R5, R117, R112, !PT ;  /* 0x0000007505057276 */ /* 0x000fe40007800070 */
[----:B------:R-:W-:-:S02]  /*23e0*/  ISETP.GE.AND P5, PT, R3, R4, PT ;  /* 0x000000040300720c */ /* 0x000fc40003fa6270 */
[C---:B------:R-:W-:Y:S02]  /*23f0*/  LOP3.LUT R4, R36.reuse, 0x19, RZ, 0xfc, !PT ;  /* 0x0000001924047812 */ /* 0x040fe400078efcff */
[----:B------:R-:W-:Y:S02]  /*2400*/  FMNMX3 R5, R5, R119, R114, !PT ;  /* 0x0000007705057276 */ /* 0x000fe40007800072 */
[----:B------:R-:W-:Y:S02]  /*2410*/  FSEL R129, R25, -INF , P0 ;  /* 0xff80000019817808 */ /* 0x000fe40000000000 */
[----:B------:R-:W-:Y:S02]  /*2420*/  ISETP.GE.AND P0, PT, R3, R4, PT ;  /* 0x000000040300720c */ /* 0x000fe40003f06270 */
[C---:B------:R-:W-:Y:S02]  /*2430*/  LOP3.LUT R6, R36.reuse, 0x17, RZ, 0xfc, !PT ;  /* 0x0000001724067812 */ /* 0x040fe400078efcff */
[----:B------:R-:W-:-:S02]  /*2440*/  LOP3.LUT R4, R36, 0x1a, RZ, 0xfc, !PT ;  /* 0x0000001a24047812 */ /* 0x000fc400078efcff */
[----:B------:R-:W-:Y:S02]  /*2450*/  FMNMX3 R5, R5, R121, R116, !PT ;  /* 0x0000007905057276 */ /* 0x000fe40007800074 */
[----:B------:R-:W-:Y:S02]  /*2460*/  FSEL R127, R23, -INF , P6 ;  /* 0xff800000177f7808 */ /* 0x000fe40003000000 */
[----:B------:R-:W-:Y:S02]  /*2470*/  FSEL R124, R26, -INF , P4 ;  /* 0xff8000001a7c7808 */ /* 0x000fe40002000000 */
[C---:B------:R-:W-:Y:S02]  /*2480*/  ISETP.GE.AND P6, PT, R3.reuse, R6, PT ;  /* 0x000000060300720c */ /* 0x040fe40003fc6270 */
[----:B------:R-:W-:Y:S02]  /*2490*/  ISETP.GE.AND P4, PT, R3, R4, PT ;  /* 0x000000040300720c */ /* 0x000fe40003f86270 */
[----:B------:R-:W-:-:S02]  /*24a0*/  LOP3.LUT R4, R36, 0x1b, RZ, 0xfc, !PT ;  /* 0x0000001b24047812 */ /* 0x000fc400078efcff */
[----:B------:R-:W-:Y:S02]  /*24b0*/  FMNMX3 R5, R5, R123, R118, !PT ;  /* 0x0000007b05057276 */ /* 0x000fe40007800076 */
[----:B------:R-:W-:Y:S02]  /*24c0*/  FSEL R131, R27, -INF , P6 ;  /* 0xff8000001b837808 */ /* 0x000fe40003000000 */
[----:B------:R-:W-:Y:S02]  /*24d0*/  ISETP.GE.AND P6, PT, R3, R4, PT ;  /* 0x000000040300720c */ /* 0x000fe40003fc6270 */
[----:B------:R-:W-:Y:S02]  /*24e0*/  FMNMX3 R5, R5, R125, R120, !PT ;  /* 0x0000007d05057276 */ /* 0x000fe40007800078 */
[----:B------:R-:W-:Y:S02]  /*24f0*/  LOP3.LUT R4, R36, 0x1c, RZ, 0xfc, !PT ;  /* 0x0000001c24047812 */ /* 0x000fe400078efcff */
[----:B------:R-:W-:-:S02]  /*2500*/  FSEL R126, R28, -INF , P5 ;  /* 0xff8000001c7e7808 */ /* 0x000fc40002800000 */
[----:B------:R-:W-:Y:S02]  /*2510*/  FMNMX3 R5, R5, R127, R122, !PT ;  /* 0x0000007f05057276 */ /* 0x000fe4000780007a */
[----:B------:R-:W-:Y:S02]  /*2520*/  ISETP.GE.AND P5, PT, R3, R4, PT ;  /* 0x000000040300720c */ /* 0x000fe40003fa6270 */
[----:B------:R-:W-:Y:S02]  /*2530*/  LOP3.LUT R4, R36, 0x1d, RZ, 0xfc, !PT ;  /* 0x0000001d24047812 */ /* 0x000fe400078efcff */
[----:B------:R-:W-:Y:S02]  /*2540*/  FMNMX3 R5, R5, R129, R124, !PT ;  /* 0x0000008105057276 */ /* 0x000fe4000780007c */
[----:B------:R-:W-:Y:S01]  /*2550*/  FSEL R133, R29, -INF , P0 ;  /* 0xff8000001d857808 */ /* 0x000fe20000000000 */
[----:B------:R-:W-:Y:S01]  /*2560*/  FMUL R29, R35, UR4 ;  /* 0x00000004231d7c20 */ /* 0x000fe20008400000 */
[----:B------:R-:W-:-:S02]  /*2570*/  ISETP.GE.AND P0, PT, R3, R4, PT ;  /* 0x000000040300720c */ /* 0x000fc40003f06270 */
[----:B------:R-:W-:Y:S02]  /*2580*/  LOP3.LUT R4, R36, 0x1e, RZ, 0xfc, !PT ;  /* 0x0000001e24047812 */ /* 0x000fe400078efcff */
[----:B------:R-:W-:Y:S02]  /*2590*/  FSEL R128, R30, -INF , P4 ;  /* 0xff8000001e807808 */ /* 0x000fe40002000000 */
[----:B------:R-:W-:Y:S02]  /*25a0*/  FMNMX3 R5, R5, R131, R126, !PT ;  /* 0x0000008305057276 */ /* 0x000fe4000780007e */
[----:B------:R-:W-:Y:S01]  /*25b0*/  FSEL R130, R31, -INF , P6 ;  /* 0xff8000001f827808 */ /* 0x000fe20003000000 */
[----:B------:R-:W-:Y:S01]  /*25c0*/  FMUL R31, R34, UR4 ;  /* 0x00000004221f7c20 */ /* 0x000fe20008400000 */
[----:B------:R-:W-:Y:S01]  /*25d0*/  ISETP.GE.AND P4, PT, R3, R4, PT ;  /* 0x000000040300720c */ /* 0x000fe20003f86270 */
[----:B------:R-:W-:Y:S01]  /*25e0*/  UIMAD.WIDE UR4, UR8, 0x2, URZ ;  /* 0x00000002080478a5 */ /* 0x000fe2000f8e02ff */
[----:B------:R-:W-:-:S02]  /*25f0*/  LOP3.LUT R4, R36, 0x1f, RZ, 0xfc, !PT ;  /* 0x0000001f24047812 */ /* 0x000fc400078efcff */
[----:B------:R-:W-:Y:S02]  /*2600*/  FSEL R107, R32, -INF , P5 ;  /* 0xff800000206b7808 */ /* 0x000fe40002800000 */
[----:B------:R-:W-:Y:S01]  /*2610*/  FMNMX3 R5, R5, R133, R128, !PT ;  /* 0x0000008505057276 */ /* 0x000fe20007800080 */
[----:B------:R-:W0:Y:S01]  /*2620*/  LDC R32, c[0x0][0x3d8] ;  /* 0x0000f600ff207b82 */ /* 0x000e220000000800 */
[----:B------:R-:W-:Y:S02]  /*2630*/  ISETP.GE.AND P6, PT, R3, R4, PT ;  /* 0x000000040300720c */ /* 0x000fe40003fc6270 */
[----:B------:R-:W-:Y:S02]  /*2640*/  FSEL R34, R33, -INF , P0 ;  /* 0xff80000021227808 */ /* 0x000fe40000000000 */
[----:B------:R-:W-:Y:S02]  /*2650*/  FSEL R31, R31, -INF , P4 ;  /* 0xff8000001f1f7808 */ /* 0x000fe40002000000 */
[----:B------:R-:W-:-:S02]  /*2660*/  FMNMX3 R5, R5, R130, R107, !PT ;  /* 0x0000008205057276 */ /* 0x000fc4000780006b */
[----:B------:R-:W-:Y:S02]  /*2670*/  FSEL R29, R29, -INF , P6 ;  /* 0xff8000001d1d7808 */ /* 0x000fe40003000000 */
[----:B------:R-:W-:Y:S02]  /*2680*/  FMNMX3 R4, R5, R34, R31, !PT ;  /* 0x0000002205047276 */ /* 0x000fe4000780001f */
[C---:B------:R-:W-:Y:S02]  /*2690*/  LOP3.LUT R39, R2.reuse, 0xff, RZ, 0xc0, !PT ;  /* 0x000000ff02277812 */ /* 0x040fe400078ec0ff */
[----:B------:R-:W-:Y:S02]  /*26a0*/  FMNMX R5, R29, R4, !PT ;  /* 0x000000041d057209 */ /* 0x000fe40007800000 */
[----:B------:R-:W-:Y:S02]  /*26b0*/  LOP3.LUT R4, R2, 0x1f, RZ, 0xc0, !PT ;  /* 0x0000001f02047812 */ /* 0x000fe400078ec0ff */
[----:B------:R-:W-:Y:S01]  /*26c0*/  SHF.R.U32.HI R41, RZ, 0x5, R39 ;  /* 0x00000005ff297819 */ /* 0x000fe20000011627 */
[----:B------:R-:W1:Y:S01]  /*26d0*/  SHFL.BFLY PT, R6, R5, 0x10, 0x1f ;  /* 0x0e001f0005067f89 */ /* 0x000e6200000e0000 */
[----:B------:R-:W-:-:S02]  /*26e0*/  ISETP.GE.U32.AND P4, PT, R4, 0x10, PT ;  /* 0x000000100400780c */ /* 0x000fc40003f86070 */
[----:B------:R-:W-:Y:S02]  /*26f0*/  LOP3.LUT R41, R152, 0x4, R41, 0xf8, !PT ;  /* 0x0000000498297812 */ /* 0x000fe400078ef829 */
[C---:B------:R-:W-:Y:S02]  /*2700*/  ISETP.GE.U32.AND P5, PT, R39.reuse, 0x80, PT ;  /* 0x000000802700780c */ /* 0x040fe40003fa6070 */
[----:B------:R-:W-:Y:S02]  /*2710*/  LEA R4, R39, UR16, 0x2 ;  /* 0x0000001027047c11 */ /* 0x000fe4000f8e10ff */
[----:B------:R-:W-:Y:S02]  /*2720*/  SHF.R.U32.HI R35, RZ, 0x7, R2 ;  /* 0x00000007ff237819 */ /* 0x000fe40000011602 */
[----:B------:R-:W-:Y:S02]  /*2730*/  PRMT R186, RZ, 0x7610, R186 ;  /* 0x00007610ffba7816 */ /* 0x000fe400000000ba */
[----:B------:R-:W-:-:S02]  /*2740*/  PRMT R190, RZ, 0x7610, R190 ;  /* 0x00007610ffbe7816 */ /* 0x000fc400000000be */
[----:B------:R-:W-:Y:S02]  /*2750*/  PRMT R196, RZ, 0x7610, R196 ;  /* 0x00007610ffc47816 */ /* 0x000fe400000000c4 */
[----:B------:R-:W-:Y:S02]  /*2760*/  PRMT R200, RZ, 0x7610, R200 ;  /* 0x00007610ffc87816 */ /* 0x000fe400000000c8 */
[----:B------:R-:W-:Y:S02]  /*2770*/  PRMT R204, RZ, 0x7610, R204 ;  /* 0x00007610ffcc7816 */ /* 0x000fe400000000cc */
[----:B------:R-:W-:Y:S02]  /*2780*/  PRMT R208, RZ, 0x7610, R208 ;  /* 0x00007610ffd07816 */ /* 0x000fe400000000d0 */
[----:B------:R-:W-:Y:S02]  /*2790*/  PRMT R177, RZ, 0x7610, R177 ;  /* 0x00007610ffb17816 */ /* 0x000fe400000000b1 */
[----:B-1----:R-:W-:-:S02]  /*27a0*/  FMNMX R6, R5, R6, !PT ;  /* 0x0000000605067209 */ /* 0x002fc40007800000 */
[----:B------:R-:W-:Y:S02]  /*27b0*/  LOP3.LUT R5, R2, 0x7f, RZ, 0xc0, !PT ;  /* 0x0000007f02057812 */ /* 0x000fe400078ec0ff */
[----:B------:R-:W-:Y:S01]  /*27c0*/  PRMT R181, RZ, 0x7610, R181 ;  /* 0x00007610ffb57816 */ /* 0x000fe200000000b5 */
[----:B---3--:R1:W-:Y:S01]  /*27d0*/  @!P4 STS [R41+UR16], R6 ;  /* 0x000000062900c988 */ /* 0x0083e20008000810 */
[----:B------:R-:W-:Y:S01]  /*27e0*/  PRMT R185, RZ, 0x7610, R185 ;  /* 0x00007610ffb97816 */ /* 0x000fe200000000b9 */
[----:B------:R-:W-:Y:S01]  /*27f0*/  IMAD R5, R5, UR9, RZ ;  /* 0x0000000905057c24 */ /* 0x000fe2000f8e02ff */
[----:B------:R-:W-:Y:S01]  /*2800*/  PRMT R189, RZ, 0x7610, R189 ;  /* 0x00007610ffbd7816 */ /* 0x000fe200000000bd */
[----:B------:R-:W-:Y:S01]  /*2810*/  BAR.SYNC.DEFER_BLOCKING 0x0 ;  /* 0x0000000000007b1d */ /* 0x000fe20000010000 */
[----:B------:R-:W-:Y:S01]  /*2820*/  PRMT R193, RZ, 0x7610, R193 ;  /* 0x00007610ffc17816 */ /* 0x000fe200000000c1 */
[----:B------:R-:W-:Y:S01]  /*2830*/  IMAD.SHL.U32 R7, R5, 0x2, RZ ;  /* 0x0000000205077824 */ /* 0x000fe200078e00ff */
[----:B------:R-:W-:-:S02]  /*2840*/  PRMT R197, RZ, 0x7610, R197 ;  /* 0x00007610ffc57816 */ /* 0x000fc400000000c5 */
[----:B------:R-:W-:Y:S01]  /*2850*/  PRMT R201, RZ, 0x7610, R201 ;  /* 0x00007610ffc97816 */ /* 0x000fe200000000c9 */
[----:B-1----:R-:W-:Y:S01]  /*2860*/  IMAD.HI R6, R5, 0x2, RZ ;  /* 0x0000000205067827 */ /* 0x002fe200078e02ff */
[----:B--2---:R-:W-:Y:S02]  /*2870*/  IADD3 R146, P0, P6, R7, UR6, R146 ;  /* 0x0000000607927c10 */ /* 0x004fe4000fe1e092 */
[----:B------:R-:W-:Y:S02]  /*2880*/  PRMT R205, RZ, 0x7610, R205 ;  /* 0x00007610ffcd7816 */ /* 0x000fe400000000cd */
[----:B------:R-:W-:Y:S02]  /*2890*/  IADD3.X R5, PT, PT, R6, UR5, R147, P0, P6 ;  /* 0x0000000506057c10 */ /* 0x000fe400087ec493 */
[----:B------:R-:W-:Y:S02]  /*28a0*/  LOP3.LUT P0, RZ, R2, 0x1, RZ, 0xc0, !PT ;  /* 0x0000000102ff7812 */ /* 0x000fe4000780c0ff */
[----:B------:R-:W-:-:S02]  /*28b0*/  PRMT R184, RZ, 0x7610, R184 ;  /* 0x00007610ffb87816 */ /* 0x000fc400000000b8 */
[----:B------:R-:W-:Y:S02]  /*28c0*/  ISETP.LT.U32.AND P0, PT, R39, 0x80, !P0 ;  /* 0x000000802700780c */ /* 0x000fe40004701070 */
[----:B------:R-:W-:Y:S02]  /*28d0*/  PRMT R179, RZ, 0x7610, R179 ;  /* 0x00007610ffb37816 */ /* 0x000fe400000000b3 */
[----:B------:R-:W-:Y:S02]  /*28e0*/  PRMT R188, RZ, 0x7610, R188 ;  /* 0x00007610ffbc7816 */ /* 0x000fe400000000bc */
[----:B------:R-:W-:Y:S01]  /*28f0*/  PRMT R183, RZ, 0x7610, R183 ;  /* 0x00007610ffb77816 */ /* 0x000fe200000000b7 */
[----:B------:R-:W1:Y:S04]  /*2900*/  @!P5 LDS R132, [R4] ;  /* 0x000000000484d984 */ /* 0x000e680000000800 */
[----:B-1----:R-:W1:Y:S02]  /*2910*/  SHFL.BFLY PT, R11, R132, 0x1, 0x1f ;  /* 0x0c201f00840b7f89 */ /* 0x002e6400000e0000 */
[----:B-1----:R-:W-:-:S05]  /*2920*/  FMNMX R11, R132, R11, !PT ;  /* 0x0000000b840b7209 */ /* 0x002fca0007800000 */
[----:B------:R-:W-:Y:S01]  /*2930*/  @P0 STS [R4], R11 ;  /* 0x0000000b04000388 */ /* 0x000fe20000000800 */
[----:B------:R-:W-:Y:S06]  /*2940*/  BAR.SYNC.DEFER_BLOCKING 0x0 ;  /* 0x0000000000007b1d */ /* 0x000fec0000010000 */
[----:B------:R-:W1:Y:S02]  /*2950*/  LDS R20, [R152+UR16] ;  /* 0x0000001098147984 */ /* 0x000e640008000800 */
[----:B-1----:R-:W-:-:S05]  /*2960*/  FMNMX R20, R20, -INF , !PT ;  /* 0xff80000014147809 */ /* 0x002fca0007800000 */
[--C-:B------:R-:W-:Y:S01]  /*2970*/  FADD R9, R9, -R20.reuse ;  /* 0x8000001409097221 */ /* 0x100fe20000000000 */
[--C-:B------:R-:W-:Y:S01]  /*2980*/  FADD R8, R8, -R20.reuse ;  /* 0x8000001408087221 */ /* 0x100fe20000000000 */
[--C-:B------:R-:W-:Y:S01]  /*2990*/  FADD R109, R109, -R20.reuse ;  /* 0x800000146d6d7221 */ /* 0x100fe20000000000 */
[--C-:B------:R-:W-:Y:S01]  /*29a0*/  FADD R111, R111, -R20.reuse ;  /* 0x800000146f6f7221 */ /* 0x100fe20000000000 */
[----:B------:R-:W-:Y:S01]  /*29b0*/  FMUL R6, R9, 1.4426950216293334961 ;  /* 0x3fb8aa3b09067820 */ /* 0x000fe20000400000 */
[----:B------:R-:W-:Y:S01]  /*29c0*/  FMUL R7, R8, 1.4426950216293334961 ;  /* 0x3fb8aa3b08077820 */ /* 0x000fe20000400000 */
[----:B------:R-:W-:Y:S01]  /*29d0*/  FMUL R8, R109, 1.4426950216293334961 ;  /* 0x3fb8aa3b6d087820 */ /* 0x000fe20000400000 */
[----:B------:R-:W-:Y:S01]  /*29e0*/  FMUL R9, R111, 1.4426950216293334961 ;  /* 0x3fb8aa3b6f097820 */ /* 0x000fe20000400000 */
[--C-:B------:R-:W-:Y:S01]  /*29f0*/  FADD R108, R108, -R20.reuse ;  /* 0x800000146c6c7221 */ /* 0x100fe20000000000 */
[--C-:B------:R-:W-:Y:S01]  /*2a00*/  FADD R113, R113, -R20.reuse ;  /* 0x8000001471717221 */ /* 0x100fe20000000000 */
[----:B------:R-:W-:Y:S01]  /*2a10*/  MUFU.EX2 R6, R6 ;  /* 0x0000000600067308 */ /* 0x000fe20000000800 */
[--C-:B------:R-:W-:Y:S01]  /*2a20*/  FADD R106, R106, -R20.reuse ;  /* 0x800000146a6a7221 */ /* 0x100fe20000000000 */
[----:B------:R-:W-:Y:S01]  /*2a30*/  FMUL R10, R108, 1.4426950216293334961 ;  /* 0x3fb8aa3b6c0a7820 */ /* 0x000fe20000400000 */
[----:B------:R-:W-:Y:S01]  /*2a40*/  FMUL R11, R113, 1.4426950216293334961 ;  /* 0x3fb8aa3b710b7820 */ /* 0x000fe20000400000 */
[--C-:B------:R-:W-:Y:S01]  /*2a50*/  FADD R115, R115, -R20.reuse ;  /* 0x8000001473737221 */ /* 0x100fe20000000000 */
[----:B------:R-:W-:Y:S01]  /*2a60*/  FMUL R12, R106, 1.4426950216293334961 ;  /* 0x3fb8aa3b6a0c7820 */ /* 0x000fe20000400000 */
[--C-:B------:R-:W-:Y:S01]  /*2a70*/  FADD R110, R110, -R20.reuse ;  /* 0x800000146e6e7221 */ /* 0x100fe20000000000 */
[--C-:B------:R-:W-:Y:S01]  /*2a80*/  FADD R117, R117, -R20.reuse ;  /* 0x8000001475757221 */ /* 0x100fe20000000000 */
[----:B------:R-:W1:Y:S01]  /*2a90*/  MUFU.EX2 R7, R7 ;  /* 0x0000000700077308 */ /* 0x000e620000000800 */
[----:B------:R-:W-:Y:S01]  /*2aa0*/  FMUL R13, R115, 1.4426950216293334961 ;  /* 0x3fb8aa3b730d7820 */ /* 0x000fe20000400000 */
[----:B------:R-:W-:Y:S01]  /*2ab0*/  FMUL R14, R110, 1.4426950216293334961 ;  /* 0x3fb8aa3b6e0e7820 */ /* 0x000fe20000400000 */
[----:B------:R-:W-:Y:S01]  /*2ac0*/  FMUL R15, R117, 1.4426950216293334961 ;  /* 0x3fb8aa3b750f7820 */ /* 0x000fe20000400000 */
[--C-:B------:R-:W-:Y:S01]  /*2ad0*/  FADD R112, R112, -R20.reuse ;  /* 0x8000001470707221 */ /* 0x100fe20000000000 */
[--C-:B------:R-:W-:Y:S01]  /*2ae0*/  FADD R119, R119, -R20.reuse ;  /* 0x8000001477777221 */ /* 0x100fe20000000000 */
[--C-:B------:R-:W-:Y:S01]  /*2af0*/  FADD R114, R114, -R20.reuse ;  /* 0x8000001472727221 */ /* 0x100fe20000000000 */
[--C-:B------:R-:W-:Y:S01]  /*2b00*/  FADD R121, R121, -R20.reuse ;  /* 0x8000001479797221 */ /* 0x100fe20000000000 */
[----:B------:R-:W2:Y:S01]  /*2b10*/  MUFU.EX2 R8, R8 ;  /* 0x0000000800087308 */ /* 0x000ea20000000800 */
[----:B------:R-:W-:Y:S01]  /*2b20*/  FMUL R16, R112, 1.4426950216293334961 ;  /* 0x3fb8aa3b70107820 */ /* 0x000fe20000400000 */
[----:B------:R-:W-:Y:S01]  /*2b30*/  FMUL R17, R119, 1.4426950216293334961 ;  /* 0x3fb8aa3b77117820 */ /* 0x000fe20000400000 */
[----:B------:R-:W-:Y:S01]  /*2b40*/  FMUL R18, R114, 1.4426950216293334961 ;  /* 0x3fb8aa3b72127820 */ /* 0x000fe20000400000 */
[----:B------:R-:W-:Y:S01]  /*2b50*/  FMUL R19, R121, 1.4426950216293334961 ;  /* 0x3fb8aa3b79137820 */ /* 0x000fe20000400000 */
[--C-:B------:R-:W-:Y:S01]  /*2b60*/  FADD R116, R116, -R20.reuse ;  /* 0x8000001474747221 */ /* 0x100fe20000000000 */
[--C-:B------:R-:W-:Y:S01]  /*2b70*/  FADD R123, R123, -R20.reuse ;  /* 0x800000147b7b7221 */ /* 0x100fe20000000000 */
[--C-:B------:R-:W-:Y:S01]  /*2b80*/  FADD R118, R118, -R20.reuse ;  /* 0x8000001476767221 */ /* 0x100fe20000000000 */
[----:B------:R-:W3:Y:S01]  /*2b90*/  MUFU.EX2 R9, R9 ;  /* 0x0000000900097308 */ /* 0x000ee20000000800 */
[----:B-1----:R-:W-:Y:S01]  /*2ba0*/  FADD R27, R6, R7 ;  /* 0x00000007061b7221 */ /* 0x002fe20000000000 */
[----:B------:R-:W-:Y:S01]  /*2bb0*/  FMUL R21, R116, 1.4426950216293334961 ;  /* 0x3fb8aa3b74157820 */ /* 0x000fe20000400000 */
[----:B------:R-:W-:Y:S01]  /*2bc0*/  FMUL R22, R123, 1.4426950216293334961 ;  /* 0x3fb8aa3b7b167820 */ /* 0x000fe20000400000 */
[----:B------:R-:W-:Y:S01]  /*2bd0*/  FMUL R23, R118, 1.4426950216293334961 ;  /* 0x3fb8aa3b76177820 */ /* 0x000fe20000400000 */
[--C-:B------:R-:W-:Y:S01]  /*2be0*/  FADD R125, R125, -R20.reuse ;  /* 0x800000147d7d7221 */ /* 0x100fe20000000000 */
[--C-:B------:R-:W-:Y:S01]  /*2bf0*/  FADD R120, R120, -R20.reuse ;  /* 0x8000001478787221 */ /* 0x100fe20000000000 */
[--C-:B------:R-:W-:Y:S01]  /*2c00*/  FADD R127, R127, -R20.reuse ;  /* 0x800000147f7f7221 */ /* 0x100fe20000000000 */
[----:B------:R-:W1:Y:S01]  /*2c10*/  MUFU.EX2 R10, R10 ;  /* 0x0000000a000a7308 */ /* 0x000e620000000800 */
[----:B--2---:R-:W-:Y:S01]  /*2c20*/  FADD R28, R8, R27 ;  /* 0x0000001b081c7221 */ /* 0x004fe20000000000 */
[----:B------:R-:W-:Y:S01]  /*2c30*/  FMUL R24, R125, 1.4426950216293334961 ;  /* 0x3fb8aa3b7d187820 */ /* 0x000fe20000400000 */
[----:B------:R-:W-:Y:S01]  /*2c40*/  FMUL R25, R120, 1.4426950216293334961 ;  /* 0x3fb8aa3b78197820 */ /* 0x000fe20000400000 */
[----:B------:R-:W-:Y:S01]  /*2c50*/  FMUL R26, R127, 1.4426950216293334961 ;  /* 0x3fb8aa3b7f1a7820 */ /* 0x000fe20000400000 */
[--C-:B------:R-:W-:Y:S01]  /*2c60*/  FADD R122, R122, -R20.reuse ;  /* 0x800000147a7a7221 */ /* 0x100fe20000000000 */
[--C-:B------:R-:W-:Y:S01]  /*2c70*/  FADD R129, R129, -R20.reuse ;  /* 0x8000001481817221 */ /* 0x100fe20000000000 */
[----:B------:R-:W-:Y:S01]  /*2c80*/  FADD R124, R124, -R20 ;  /* 0x800000147c7c7221 */ /* 0x000fe20000000000 */
[----:B------:R-:W2:Y:S01]  /*2c90*/  MUFU.EX2 R11, R11 ;  /* 0x0000000b000b7308 */ /* 0x000ea20000000800 */
[----:B---3--:R-:W-:Y:S01]  /*2ca0*/  FADD R33, R9, R28 ;  /* 0x0000001c09217221 */ /* 0x008fe20000000000 */
[----:B------:R-:W-:Y:S01]  /*2cb0*/  FMUL R27, R122, 1.4426950216293334961 ;  /* 0x3fb8aa3b7a1b7820 */ /* 0x000fe20000400000 */
[--C-:B------:R-:W-:Y:S01]  /*2cc0*/  FADD R131, R131, -R20.reuse ;  /* 0x8000001483837221 */ /* 0x100fe20000000000 */
[--C-:B------:R-:W-:Y:S01]  /*2cd0*/  FADD R126, R126, -R20.reuse ;  /* 0x800000147e7e7221 */ /* 0x100fe20000000000 */
[--C-:B------:R-:W-:Y:S01]  /*2ce0*/  FADD R133, R133, -R20.reuse ;  /* 0x8000001485857221 */ /* 0x100fe20000000000 */
[--C-:B------:R-:W-:Y:S01]  /*2cf0*/  FADD R128, R128, -R20.reuse ;  /* 0x8000001480807221 */ /* 0x100fe20000000000 */
[----:B------:R-:W-:Y:S01]  /*2d00*/  FADD R130, R130, -R20 ;  /* 0x8000001482827221 */ /* 0x000fe20000000000 */
[----:B------:R-:W3:Y:S01]  /*2d10*/  MUFU.EX2 R12, R12 ;  /* 0x0000000c000c7308 */ /* 0x000ee20000000800 */
[----:B-1----:R-:W-:Y:S01]  /*2d20*/  FADD R28, R10, R33 ;  /* 0x000000210a1c7221 */ /* 0x002fe20000000000 */
[----:B------:R-:W-:Y:S01]  /*2d30*/  FMUL R126, R126, 1.4426950216293334961 ;  /* 0x3fb8aa3b7e7e7820 */ /* 0x000fe20000400000 */
[----:B------:R-:W-:Y:S01]  /*2d40*/  FMUL R133, R133, 1.4426950216293334961 ;  /* 0x3fb8aa3b85857820 */ /* 0x000fe20000400000 */
[----:B------:R-:W-:Y:S01]  /*2d50*/  FMUL R128, R128, 1.4426950216293334961 ;  /* 0x3fb8aa3b80807820 */ /* 0x000fe20000400000 */
[----:B------:R-:W-:-:S03]  /*2d60*/  FMUL R130, R130, 1.4426950216293334961 ;  /* 0x3fb8aa3b82827820 */ /* 0x000fc60000400000 */
[----:B------:R-:W1:Y:S01]  /*2d70*/  MUFU.EX2 R13, R13 ;  /* 0x0000000d000d7308 */ /* 0x000e620000000800 */
[----:B--2---:R-:W-:Y:S01]  /*2d80*/  FADD R33, R11, R28 ;  /* 0x0000001c0b217221 */ /* 0x004fe20000000000 */
[----:B------:R-:W-:-:S06]  /*2d90*/  FMUL R28, R129, 1.4426950216293334961 ;  /* 0x3fb8aa3b811c7820 */ /* 0x000fcc0000400000 */
[----:B------:R-:W2:Y:S01]  /*2da0*/  MUFU.EX2 R14, R14 ;  /* 0x0000000e000e7308 */ /* 0x000ea20000000800 */
[----:B---3--:R-:W-:-:S07]  /*2db0*/  FADD R30, R12, R33 ;  /* 0x000000210c1e7221 */ /* 0x008fce0000000000 */
[----:B------:R-:W3:Y:S01]  /*2dc0*/  MUFU.EX2 R15, R15 ;  /* 0x0000000f000f7308 */ /* 0x000ee20000000800 */
[----:B-1----:R-:W-:Y:S01]  /*2dd0*/  FADD R33, R13, R30 ;  /* 0x0000001e0d217221 */ /* 0x002fe20000000000 */
[----:B------:R-:W-:-:S06]  /*2de0*/  FMUL R30, R124, 1.4426950216293334961 ;  /* 0x3fb8aa3b7c1e7820 */ /* 0x000fcc0000400000 */
[----:B------:R-:W1:Y:S01]  /*2df0*/  MUFU.EX2 R16, R16 ;  /* 0x0000001000107308 */ /* 0x000e620000000800 */
[----:B--2---:R-:W-:Y:S01]  /*2e00*/  FADD R106, R14, R33 ;  /* 0x000000210e6a7221 */ /* 0x004fe20000000000 */
[----:B------:R-:W-:-:S05]  /*2e10*/  SGXT.U32 R33, R35, 0x1 ;  /* 0x000000012321781a */ /* 0x000fca0000000000 */
[----:B0-----:R-:W-:Y:S01]  /*2e20*/  IMAD R35, R33, R32, RZ ;  /* 0x0000002021237224 */ /* 0x001fe200078e02ff */
[----:B------:R-:W0:Y:S01]  /*2e30*/  MUFU.EX2 R17, R17 ;  /* 0x0000001100117308 */ /* 0x000e220000000800 */
[----:B---3--:R-:W-:Y:S01]  /*2e40*/  FADD R109, R15, R106 ;  /* 0x0000006a0f6d7221 */ /* 0x008fe20000000000 */
[----:B------:R-:W-:Y:S02]  /*2e50*/  FMUL R33, R131, 1.4426950216293334961 ;  /* 0x3fb8aa3b83217820 */ /* 0x000fe40000400000 */
[----:B------:R-:W-:-:S04]  /*2e60*/  LEA R174, P6, R35, R146, 0x1 ;  /* 0x0000009223ae7211 */ /* 0x000fc800078c08ff */
[----:B------:R-:W2:Y:S01]  /*2e70*/  MUFU.EX2 R18, R18 ;  /* 0x0000001200127308 */ /* 0x000ea20000000800 */
[----:B-1----:R-:W-:Y:S01]  /*2e80*/  FADD R106, R16, R109 ;  /* 0x0000006d106a7221 */ /* 0x002fe20000000000 */
[----:B------:R-:W-:Y:S01]  /*2e90*/  IMAD R109, R32, 0x2, R35 ;  /* 0x00000002206d7824 */ /* 0x000fe200078e0223 */
[-C--:B------:R-:W-:Y:S01]  /*2ea0*/  LEA.HI.X.SX32 R175, R35, R5.reuse, 0x1, P6 ;  /* 0x0000000523af7211 */ /* 0x080fe200030f0eff */
[----:B------:R-:W-:Y:S03]  /*2eb0*/  BAR.SYNC.DEFER_BLOCKING 0x0 ;  /* 0x0000000000007b1d */ /* 0x000fe60000010000 */
[----:B------:R-:W-:Y:S01]  /*2ec0*/  LEA R170, P6, R109, R146, 0x1 ;  /* 0x000000926daa7211 */ /* 0x000fe200078c08ff */
[----:B0-----:R-:W-:Y:S02]  /*2ed0*/  FADD R111, R17, R106 ;  /* 0x0000006a116f7221 */ /* 0x001fe40000000000 */
[----:B------:R-:W0:Y:S01]  /*2ee0*/  MUFU.EX2 R19, R19 ;  /* 0x0000001300137308 */ /* 0x000e220000000800 */
[----:B------:R-:W-:Y:S01]  /*2ef0*/  LEA.HI.X.SX32 R171, R109, R5, 0x1, P6 ;  /* 0x000000056dab7211 */ /* 0x000fe200030f0eff */
[----:B--2---:R-:W-:-:S06]  /*2f00*/  FADD R106, R18, R111 ;  /* 0x0000006f126a7221 */ /* 0x004fcc0000000000 */
[----:B------:R-:W1:Y:S01]  /*2f10*/  MUFU.EX2 R21, R21 ;  /* 0x0000001500157308 */ /* 0x000e620000000800 */
[----:B------:R-:W-:-:S04]  /*2f20*/  IMAD R111, R32, 0x2, R109 ;  /* 0x00000002206f7824 */ /* 0x000fc800078e026d */
[C---:B------:R-:W-:Y:S01]  /*2f30*/  IMAD R109, R32.reuse, 0x2, R111 ;  /* 0x00000002206d7824 */ /* 0x040fe200078e026f */
[-C--:B------:R-:W-:Y:S02]  /*2f40*/  LEA R168, P6, R111, R146.reuse, 0x1 ;  /* 0x000000926fa87211 */ /* 0x080fe400078c08ff */
[----:B------:R-:W2:Y:S01]  /*2f50*/  MUFU.EX2 R22, R22 ;  /* 0x0000001600167308 */ /* 0x000ea20000000800 */
[----:B0-----:R-:W-:Y:S01]  /*2f60*/  FADD R106, R19, R106 ;  /* 0x0000006a136a7221 */ /* 0x001fe20000000000 */
[----:B------:R-:W-:Y:S01]  /*2f70*/  LEA.HI.X.SX32 R169, R111, R5, 0x1, P6 ;  /* 0x000000056fa97211 */ /* 0x000fe200030f0eff */
[----:B------:R-:W-:Y:S01]  /*2f80*/  IMAD R111, R32, 0x2, R109 ;  /* 0x00000002206f7824 */ /* 0x000fe200078e026d */
[----:B------:R-:W-:-:S04]  /*2f90*/  LEA R166, P6, R109, R146, 0x1 ;  /* 0x000000926da67211 */ /* 0x000fc800078c08ff */
[----:B------:R-:W0:Y:S01]  /*2fa0*/  MUFU.EX2 R23, R23 ;  /* 0x0000001700177308 */ /* 0x000e220000000800 */
[----:B-1----:R-:W-:Y:S01]  /*2fb0*/  FADD R113, R21, R106 ;  /* 0x0000006a15717221 */ /* 0x002fe20000000000 */
[----:B------:R-:W-:Y:S02]  /*2fc0*/  LEA.HI.X.SX32 R167, R109, R5, 0x1, P6 ;  /* 0x000000056da77211 */ /* 0x000fe400030f0eff */
[----:B------:R-:W-:-:S04]  /*2fd0*/  LEA R164, P6, R111, R146, 0x1 ;  /* 0x000000926fa47211 */ /* 0x000fc800078c08ff */
[----:B------:R-:W1:Y:S01]  /*2fe0*/  MUFU.EX2 R24, R24 ;  /* 0x0000001800187308 */ /* 0x000e620000000800 */
[----:B--2---:R-:W-:Y:S01]  /*2ff0*/  FADD R106, R22, R113 ;  /* 0x00000071166a7221 */ /* 0x004fe20000000000 */
[----:B------:R-:W-:-:S06]  /*3000*/  LEA.HI.X.SX32 R165, R111, R5, 0x1, P6 ;  /* 0x000000056fa57211 */ /* 0x000fcc00030f0eff */
[----:B------:R-:W2:Y:S01]  /*3010*/  MUFU.EX2 R25, R25 ;  /* 0x0000001900197308 */ /* 0x000ea20000000800 */
[----:B0-----:R-:W-:-:S07]  /*3020*/  FADD R113, R23, R106 ;  /* 0x0000006a17717221 */ /* 0x001fce0000000000 */
[----:B------:R-:W0:Y:S01]  /*3030*/  MUFU.EX2 R26, R26 ;  /* 0x0000001a001a7308 */ /* 0x000e220000000800 */
[----:B-1----:R-:W-:-:S07]  /*3040*/  FADD R106, R24, R113 ;  /* 0x00000071186a7221 */ /* 0x002fce0000000000 */
[----:B------:R-:W1:Y:S01]  /*3050*/  MUFU.EX2 R27, R27 ;  /* 0x0000001b001b7308 */ /* 0x000e620000000800 */
[----:B--2---:R-:W-:Y:S01]  /*3060*/  FADD R113, R25, R106 ;  /* 0x0000006a19717221 */ /* 0x004fe20000000000 */
[----:B------:R-:W-:Y:S01]  /*3070*/  FADD R106, R107, -R20 ;  /* 0x800000146b6a7221 */ /* 0x000fe20000000000 */
[----:B------:R-:W-:-:S03]  /*3080*/  IMAD R107, R32, 0x2, R111 ;  /* 0x00000002206b7824 */ /* 0x000fc600078e026f */
[----:B------:R-:W-:Y:S01]  /*3090*/  FMUL R108, R106, 1.4426950216293334961 ;  /* 0x3fb8aa3b6a6c7820 */ /* 0x000fe20000400000 */
[----:B------:R-:W-:Y:S01]  /*30a0*/  FADD R106, R34, -R20 ;  /* 0x80000014226a7221 */ /* 0x000fe20000000000 */
[----:B------:R-:W2:Y:S01]  /*30b0*/  MUFU.EX2 R28, R28 ;  /* 0x0000001c001c7308 */ /* 0x000ea20000000800 */
[----:B0-----:R-:W-:Y:S01]  /*30c0*/  FADD R110, R26, R113 ;  /* 0x000000711a6e7221 */ /* 0x001fe20000000000 */
[----:B------:R-:W-:-:S04]  /*30d0*/  LEA R162, P6, R107, R146, 0x1 ;  /* 0x000000926ba27211 */ /* 0x000fc800078c08ff */
[----:B------:R-:W-:Y:S02]  /*30e0*/  LEA.HI.X.SX32 R163, R107, R5, 0x1, P6 ;  /* 0x000000056ba37211 */ /* 0x000fe400030f0eff */
[----:B------:R-:W0:Y:S01]  /*30f0*/  MUFU.EX2 R30, R30 ;  /* 0x0000001e001e7308 */ /* 0x000e220000000800 */
[----:B-1----:R-:W-:Y:S01]  /*3100*/  FADD R109, R27, R110 ;  /* 0x0000006e1b6d7221 */ /* 0x002fe20000000000 */
[----:B------:R-:W-:Y:S01]  /*3110*/  FMUL R110, R106, 1.4426950216293334961 ;  /* 0x3fb8aa3b6a6e7820 */ /* 0x000fe20000400000 */
[----:B------:R-:W-:-:S05]  /*3120*/  FADD R106, R31, -R20 ;  /* 0x800000141f6a7221 */ /* 0x000fca0000000000 */
[----:B------:R-:W1:Y:S01]  /*3130*/  MUFU.EX2 R33, R33 ;  /* 0x0000002100217308 */ /* 0x000e620000000800 */
[----:B--2---:R-:W-:Y:S01]  /*3140*/  FADD R111, R28, R109 ;  /* 0x0000006d1c6f7221 */ /* 0x004fe20000000000 */
[----:B------:R-:W-:-:S04]  /*3150*/  IMAD R109, R32, 0x2, R107 ;  /* 0x00000002206d7824 */ /* 0x000fc800078e026b */
[----:B------:R-:W-:Y:S01]  /*3160*/  IMAD R107, R32, 0x2, R109 ;  /* 0x00000002206b7824 */ /* 0x000fe200078e026d */
[CC--:B------:R-:W-:Y:S01]  /*3170*/  LEA R160, P6, R109.reuse, R146.reuse, 0x1 ;  /* 0x000000926da07211 */ /* 0x0c0fe200078c08ff */
[----:B------:R-:W2:Y:S01]  /*3180*/  MUFU.EX2 R35, R126 ;  /* 0x0000007e00237308 */ /* 0x000ea20000000800 */
[----:B0-----:R-:W-:Y:S02]  /*3190*/  FADD R112, R30, R111 ;  /* 0x0000006f1e707221 */ /* 0x001fe40000000000 */
[----:B------:R-:W-:Y:S01]  /*31a0*/  LEA.HI.X.SX32 R161, R109, R5, 0x1, P6 ;  /* 0x000000056da17211 */ /* 0x000fe200030f0eff */
[----:B------:R-:W-:Y:S01]  /*31b0*/  IMAD R109, R32, 0x2, R107 ;  /* 0x00000002206d7824 */ /* 0x000fe200078e026b */
[----:B------:R-:W-:-:S03]  /*31c0*/  LEA R158, P6, R107, R146, 0x1 ;  /* 0x000000926b9e7211 */ /* 0x000fc600078c08ff */
[----:B------:R-:W0:Y:S01]  /*31d0*/  MUFU.EX2 R172, R133 ;  /* 0x0000008500ac7308 */ /* 0x000e220000000800 */
[----:B-1----:R-:W-:Y:S01]  /*31e0*/  FADD R112, R33, R112 ;  /* 0x0000007021707221 */ /* 0x002fe20000000000 */
[----:B------:R-:W-:Y:S01]  /*31f0*/  LEA.HI.X.SX32 R159, R107, R5, 0x1, P6 ;  /* 0x000000056b9f7211 */ /* 0x000fe200030f0eff */
[----:B------:R-:W-:Y:S01]  /*3200*/  IMAD R107, R32, 0x2, R109 ;  /* 0x00000002206b7824 */ /* 0x000fe200078e026d */
[----:B------:R-:W-:-:S04]  /*3210*/  LEA R156, P6, R109, R146, 0x1 ;  /* 0x000000926d9c7211 */ /* 0x000fc800078c08ff */
[----:B------:R-:W1:Y:S01]  /*3220*/  MUFU.EX2 R155, R128 ;  /* 0x00000080009b7308 */ /* 0x000e620000000800 */
[----:B--2---:R-:W-:Y:S01]  /*3230*/  FADD R111, R35, R112 ;  /* 0x00000070236f7221 */ /* 0x004fe20000000000 */
[----:B------:R-:W-:Y:S01]  /*3240*/  LEA.HI.X.SX32 R157, R109, R5, 0x1, P6 ;  /* 0x000000056d9d7211 */ /* 0x000fe200030f0eff */
[----:B------:R-:W-:Y:S01]  /*3250*/  IMAD R109, R32, 0x2, R107 ;  /* 0x00000002206d7824 */ /* 0x000fe200078e026b */
[----:B------:R-:W-:-:S04]  /*3260*/  LEA R150, P6, R107, R146, 0x1 ;  /* 0x000000926b967211 */ /* 0x000fc800078c08ff */
[----:B------:R-:W2:Y:S01]  /*3270*/  MUFU.EX2 R178, R130 ;  /* 0x0000008200b27308 */ /* 0x000ea20000000800 */
[----:B0-----:R-:W-:Y:S01]  /*3280*/  FADD R112, R172, R111 ;  /* 0x0000006fac707221 */ /* 0x001fe20000000000 */
[----:B------:R-:W-:Y:S01]  /*3290*/  LEA.HI.X.SX32 R151, R107, R5, 0x1, P6 ;  /* 0x000000056b977211 */ /* 0x000fe200030f0eff */
[----:B------:R-:W-:Y:S01]  /*32a0*/  IMAD R107, R32, 0x2, R109 ;  /* 0x00000002206b7824 */ /* 0x000fe200078e026d */
[----:B------:R-:W-:-:S04]  /*32b0*/  LEA R148, P6, R109, R146, 0x1 ;  /* 0x000000926d947211 */ /* 0x000fc800078c08ff */
[----:B------:R0:W3:Y:S01]  /*32c0*/  MUFU.EX2 R34, R108 ;  /* 0x0000006c00227308 */ /* 0x0000e20000000800 */
[----:B-1----:R-:W-:Y:S01]  /*32d0*/  FADD R111, R155, R112 ;  /* 0x000000709b6f7221 */ /* 0x002fe20000000000 */
[----:B------:R-:W-:Y:S01]  /*32e0*/  LEA.HI.X.SX32 R149, R109, R5, 0x1, P6 ;  /* 0x000000056d957211 */ /* 0x000fe200030f0eff */
[----:B------:R-:W-:-:S05]  /*32f0*/  IMAD R109, R32, 0x2, R107 ;  /* 0x00000002206d7824 */ /* 0x000fca00078e026b */
[----:B------:R-:W1:Y:S01]  /*3300*/  MUFU.EX2 R31, R110 ;  /* 0x0000006e001f7308 */ /* 0x000e620000000800 */
[----:B0-----:R-:W-:Y:S01]  /*3310*/  FMUL R108, R106, 1.4426950216293334961 ;  /* 0x3fb8aa3b6a6c7820 */ /* 0x001fe20000400000 */
[----:B------:R-:W-:Y:S01]  /*3320*/  FADD R106, R29, -R20 ;  /* 0x800000141d6a7221 */ /* 0x000fe20000000000 */
[----:B--2---:R-:W-:-:S03]  /*3330*/  FADD R111, R178, R111 ;  /* 0x0000006fb26f7221 */ /* 0x004fc60000000000 */
[----:B------:R-:W-:Y:S02]  /*3340*/  FMUL R106, R106, 1.4426950216293334961 ;  /* 0x3fb8aa3b6a6a7820 */ /* 0x000fe40000400000 */
[----:B------:R3:W0:Y:S08]  /*3350*/  MUFU.EX2 R29, R108 ;  /* 0x0000006c001d7308 */ /* 0x0006300000000800 */
[----:B------:R2:W4:Y:S01]  /*3360*/  MUFU.EX2 R180, R106 ;  /* 0x0000006a00b47308 */ /* 0x0005220000000800 */
[----:B---3--:R-:W-:-:S04]  /*3370*/  FADD R108, R34, R111 ;  /* 0x0000006f226c7221 */ /* 0x008fc80000000000 */
[----:B-1----:R-:W-:-:S04]  /*3380*/  FADD R108, R31, R108 ;  /* 0x0000006c1f6c7221 */ /* 0x002fc80000000000 */
[----:B0-----:R-:W-:Y:S01]  /*3390*/  FADD R111, R29, R108 ;  /* 0x0000006c1d6f7221 */ /* 0x001fe20000000000 */
[----:B--2---:R-:W-:-:S04]  /*33a0*/  LEA R106, P6, R107, R146, 0x1 ;  /* 0x000000926b6a7211 */ /* 0x004fc800078c08ff */
[-C--:B------:R-:W-:Y:S02]  /*33b0*/  LEA.HI.X.SX32 R107, R107, R5.reuse, 0x1, P6 ;  /* 0x000000056b6b7211 */ /* 0x080fe400030f0eff */
[CC--:B------:R-:W-:Y:S01]  /*33c0*/  LEA R108, P6, R109.reuse, R146.reuse, 0x1 ;  /* 0x000000926d6c7211 */ /* 0x0c0fe200078c08ff */
[----:B----4-:R-:W-:Y:S01]  /*33d0*/  FADD R118, R180, R111 ;  /* 0x0000006fb4767221 */ /* 0x010fe20000000000 */
[C---:B------:R-:W-:Y:S02]  /*33e0*/  IMAD R111, R32.reuse, 0x2, R109 ;  /* 0x00000002206f7824 */ /* 0x040fe400078e026d */
[----:B------:R-:W-:Y:S02]  /*33f0*/  LEA.HI.X.SX32 R109, R109, R5, 0x1, P6 ;  /* 0x000000056d6d7211 */ /* 0x000fe400030f0eff */
[----:B------:R-:W0:Y:S01]  /*3400*/  SHFL.BFLY PT, R121, R118, 0x10, 0x1f ;  /* 0x0e001f0076797f89 */ /* 0x000e2200000e0000 */
[----:B------:R-:W-:Y:S01]  /*3410*/  LEA R110, P6, R111, R146, 0x1 ;  /* 0x000000926f6e7211 */ /* 0x000fe200078c08ff */
[----:B------:R-:W-:-:S03]  /*3420*/  IMAD R113, R32, 0x2, R111 ;  /* 0x0000000220717824 */ /* 0x000fc600078e026f */
[----:B------:R-:W-:Y:S01]  /*3430*/  LEA.HI.X.SX32 R111, R111, R5, 0x1, P6 ;  /* 0x000000056f6f7211 */ /* 0x000fe200030f0eff */
[----:B------:R-:W-:Y:S01]  /*3440*/  IMAD R115, R32, 0x2, R113 ;  /* 0x0000000220737824 */ /* 0x000fe200078e0271 */
[----:B------:R-:W-:-:S03]  /*3450*/  LEA R112, P6, R113, R146, 0x1 ;  /* 0x0000009271707211 */ /* 0x000fc600078c08ff */
[C---:B------:R-:W-:Y:S01]  /*3460*/  IMAD R117, R32.reuse, 0x2, R115 ;  /* 0x0000000220757824 */ /* 0x040fe200078e0273 */
[----:B------:R-:W-:Y:S02]  /*3470*/  LEA.HI.X.SX32 R113, R113, R5, 0x1, P6 ;  /* 0x0000000571717211 */ /* 0x000fe400030f0eff */
[----:B------:R-:W-:Y:S01]  /*3480*/  LEA R114, P6, R115, R146, 0x1 ;  /* 0x0000009273727211 */ /* 0x000fe200078c08ff */
[----:B------:R-:W-:-:S03]  /*3490*/  IMAD R119, R32, 0x2, R117 ;  /* 0x0000000220777824 */ /* 0x000fc600078e0275 */
[----:B------:R-:W-:Y:S02]  /*34a0*/  LEA.HI.X.SX32 R115, R115, R5, 0x1, P6 ;  /* 0x0000000573737211 */ /* 0x000fe400030f0eff */
[----:B------:R-:W-:-:S04]  /*34b0*/  LEA R116, P6, R117, R146, 0x1 ;  /* 0x0000009275747211 */ /* 0x000fc800078c08ff */
[----:B------:R-:W-:Y:S01]  /*34c0*/  LEA.HI.X.SX32 R117, R117, R5, 0x1, P6 ;  /* 0x0000000575757211 */ /* 0x000fe200030f0eff */
[----:B0-----:R-:W-:Y:S01]  /*34d0*/  FADD R126, R118, R121 ;  /* 0x00000079767e7221 */ /* 0x001fe20000000000 */
[----:B------:R-:W-:Y:S01]  /*34e0*/  LEA R118, P6, R119, R146, 0x1 ;  /* 0x0000009277767211 */ /* 0x000fe200078c08ff */
[----:B------:R-:W-:-:S03]  /*34f0*/  IMAD R121, R32, 0x2, R119 ;  /* 0x0000000220797824 */ /* 0x000fc600078e0277 */
[----:B------:R0:W-:Y:S01]  /*3500*/  @!P4 STS [R41+UR16], R126 ;  /* 0x0000007e2900c988 */ /* 0x0001e20008000810 */
[-C--:B------:R-:W-:Y:S01]  /*3510*/  LEA.HI.X.SX32 R119, R119, R5.reuse, 0x1, P6 ;  /* 0x0000000577777211 */ /* 0x080fe200030f0eff */
[C---:B------:R-:W-:Y:S01]  /*3520*/  IMAD R123, R32.reuse, 0x2, R121 ;  /* 0x00000002207b7824 */ /* 0x040fe200078e0279 */
[CC--:B------:R-:W-:Y:S01]  /*3530*/  LEA R120, P6, R121.reuse, R146.reuse, 0x1 ;  /* 0x0000009279787211 */ /* 0x0c0fe200078c08ff */
[----:B------:R-:W-:Y:S02]  /*3540*/  BAR.SYNC.DEFER_BLOCKING 0x0 ;  /* 0x0000000000007b1d */ /* 0x000fe40000010000 */
[C---:B------:R-:W-:Y:S01]  /*3550*/  IMAD R125, R32.reuse, 0x2, R123 ;  /* 0x00000002207d7824 */ /* 0x040fe200078e027b */
[----:B------:R-:W-:Y:S02]  /*3560*/  LEA.HI.X.SX32 R121, R121, R5, 0x1, P6 ;  /* 0x0000000579797211 */ /* 0x000fe400030f0eff */
[----:B------:R-:W-:Y:S01]  /*3570*/  LEA R122, P6, R123, R146, 0x1 ;  /* 0x000000927b7a7211 */ /* 0x000fe200078c08ff */
[----:B------:R-:W-:-:S03]  /*3580*/  IMAD R127, R32, 0x2, R125 ;  /* 0x00000002207f7824 */ /* 0x000fc600078e027d */
[----:B------:R-:W-:Y:S01]  /*3590*/  LEA.HI.X.SX32 R123, R123, R5, 0x1, P6 ;  /* 0x000000057b7b7211 */ /* 0x000fe200030f0eff */
[----:B------:R-:W-:Y:S01]  /*35a0*/  IMAD R129, R32, 0x2, R127 ;  /* 0x0000000220817824 */ /* 0x000fe200078e027f */
[----:B------:R-:W-:-:S03]  /*35b0*/  LEA R124, P6, R125, R146, 0x1 ;  /* 0x000000927d7c7211 */ /* 0x000fc600078c08ff */
[C---:B------:R-:W-:Y:S01]  /*35c0*/  IMAD R131, R32.reuse, 0x2, R129 ;  /* 0x0000000220837824 */ /* 0x040fe200078e0281 */
[----:B------:R-:W-:Y:S02]  /*35d0*/  LEA.HI.X.SX32 R125, R125, R5, 0x1, P6 ;  /* 0x000000057d7d7211 */ /* 0x000fe400030f0eff */
[----:B0-----:R-:W-:Y:S01]  /*35e0*/  LEA R126, P6, R127, R146, 0x1 ;  /* 0x000000927f7e7211 */ /* 0x001fe200078c08ff */
[----:B------:R-:W-:-:S03]  /*35f0*/  IMAD R133, R32, 0x2, R131 ;  /* 0x0000000220857824 */ /* 0x000fc600078e0283 */
[-C--:B------:R-:W-:Y:S01]  /*3600*/  LEA.HI.X.SX32 R127, R127, R5.reuse, 0x1, P6 ;  /* 0x000000057f7f7211 */ /* 0x080fe200030f0eff */
[C---:B------:R-:W-:Y:S01]  /*3610*/  IMAD R135, R32.reuse, 0x2, R133 ;  /* 0x0000000220877824 */ /* 0x040fe200078e0285 */
[CC--:B------:R-:W-:Y:S01]  /*3620*/  LEA R128, P6, R129.reuse, R146.reuse, 0x1 ;  /* 0x0000009281807211 */ /* 0x0c0fe200078c08ff */
[----:B------:R-:W0:Y:S02]  /*3630*/  @!P5 LDS R145, [R4] ;  /* 0x000000000491d984 */ /* 0x000e240000000800 */
        /* <DEDUP_REMOVED lines=11> */
[----:B------:R-:W-:Y:S01]  /*36f0*/  LEA.HI.X.SX32 R135, R135, R5, 0x1, P6 ;  /* 0x0000000587877211 */ /* 0x000fe200030f0eff */
[----:B------:R-:W-:Y:S01]  /*3700*/  IMAD R32, R32, 0x2, R147 ;  /* 0x0000000220207824 */ /* 0x000fe200078e0293 */
[----:B------:R-:W-:-:S04]  /*3710*/  LEA R136, P6, R137, R146, 0x1 ;  /* 0x0000009289887211 */ /* 0x000fc800078c08ff */
[----:B------:R-:W-:Y:S02]  /*3720*/  LEA.HI.X.SX32 R137, R137, R5, 0x1, P6 ;  /* 0x0000000589897211 */ /* 0x000fe400030f0eff */
[----:B------:R-:W-:-:S04]  /*3730*/  LEA R138, P6, R139, R146, 0x1 ;  /* 0x000000928b8a7211 */ /* 0x000fc800078c08ff */
[----:B------:R-:W-:Y:S02]  /*3740*/  LEA.HI.X.SX32 R139, R139, R5, 0x1, P6 ;  /* 0x000000058b8b7211 */ /* 0x000fe400030f0eff */
[----:B------:R-:W-:-:S04]  /*3750*/  LEA R140, P6, R141, R146, 0x1 ;  /* 0x000000928d8c7211 */ /* 0x000fc800078c08ff */
[----:B------:R-:W-:Y:S01]  /*3760*/  LEA.HI.X.SX32 R141, R141, R5, 0x1, P6 ;  /* 0x000000058d8d7211 */ /* 0x000fe200030f0eff */
[----:B0-----:R-:W0:Y:S01]  /*3770*/  SHFL.BFLY PT, R154, R145, 0x1, 0x1f ;  /* 0x0c201f00919a7f89 */ /* 0x001e2200000e0000 */
[----:B------:R-:W-:-:S04]  /*3780*/  LEA R142, P6, R143, R146, 0x1 ;  /* 0x000000928f8e7211 */ /* 0x000fc800078c08ff */
[----:B------:R-:W-:Y:S02]  /*3790*/  LEA.HI.X.SX32 R143, R143, R5, 0x1, P6 ;  /* 0x000000058f8f7211 */ /* 0x000fe400030f0eff */
[----:B------:R-:W-:Y:S01]  /*37a0*/  LEA R144, P6, R147, R146, 0x1 ;  /* 0x0000009293907211 */ /* 0x000fe200078c08ff */
[----:B0-----:R-:W-:-:S03]  /*37b0*/  FADD R153, R145, R154 ;  /* 0x0000009a91997221 */ /* 0x001fc60000000000 */
[----:B------:R-:W-:Y:S02]  /*37c0*/  LEA.HI.X.SX32 R145, R147, R5, 0x1, P6 ;  /* 0x0000000593917211 */ /* 0x000fe400030f0eff */
[----:B------:R-:W-:Y:S01]  /*37d0*/  LEA R146, P6, R32, R146, 0x1 ;  /* 0x0000009220927211 */ /* 0x000fe200078c08ff */
[----:B------:R0:W-:Y:S01]  /*37e0*/  @P0 STS [R4], R153 ;  /* 0x0000009904000388 */ /* 0x0001e20000000800 */
[----:B------:R-:W-:Y:S02]  /*37f0*/  PRMT R192, RZ, 0x7610, R192 ;  /* 0x00007610ffc07816 */ /* 0x000fe400000000c0 */
[----:B------:R-:W-:Y:S01]  /*3800*/  PRMT R187, RZ, 0x7610, R187 ;  /* 0x00007610ffbb7816 */ /* 0x000fe200000000bb */
[----:B------:R-:W-:Y:S01]  /*3810*/  BAR.SYNC.DEFER_BLOCKING 0x0 ;  /* 0x0000000000007b1d */ /* 0x000fe20000010000 */
[----:B------:R-:W-:Y:S02]  /*3820*/  PRMT R194, RZ, 0x7610, R194 ;  /* 0x00007610ffc27816 */ /* 0x000fe400000000c2 */
[----:B------:R-:W-:-:S02]  /*3830*/  PRMT R191, RZ, 0x7610, R191 ;  /* 0x00007610ffbf7816 */ /* 0x000fc400000000bf */
[----:B------:R-:W-:Y:S02]  /*3840*/  PRMT R198, RZ, 0x7610, R198 ;  /* 0x00007610ffc67816 */ /* 0x000fe400000000c6 */
[----:B0-----:R-:W-:Y:S02]  /*3850*/  PRMT R4, RZ, 0x7610, R4 ;  /* 0x00007610ff047816 */ /* 0x001fe40000000004 */
[----:B------:R-:W-:Y:S02]  /*3860*/  PRMT R195, RZ, 0x7610, R195 ;  /* 0x00007610ffc37816 */ /* 0x000fe400000000c3 */
[----:B------:R-:W-:Y:S02]  /*3870*/  PRMT R202, RZ, 0x7610, R202 ;  /* 0x00007610ffca7816 */ /* 0x000fe400000000ca */
[----:B------:R-:W-:Y:S02]  /*3880*/  PRMT R199, RZ, 0x7610, R199 ;  /* 0x00007610ffc77816 */ /* 0x000fe400000000c7 */
[----:B------:R-:W-:-:S02]  /*3890*/  PRMT R206, RZ, 0x7610, R206 ;  /* 0x00007610ffce7816 */ /* 0x000fc400000000ce */
[----:B------:R-:W-:Y:S02]  /*38a0*/  PRMT R203, RZ, 0x7610, R203 ;  /* 0x00007610ffcb7816 */ /* 0x000fe400000000cb */
[----:B------:R-:W-:Y:S02]  /*38b0*/  PRMT R210, RZ, 0x7610, R210 ;  /* 0x00007610ffd27816 */ /* 0x000fe400000000d2 */
[----:B------:R-:W-:Y:S02]  /*38c0*/  PRMT R207, RZ, 0x7610, R207 ;  /* 0x00007610ffcf7816 */ /* 0x000fe400000000cf */
[----:B------:R-:W-:Y:S01]  /*38d0*/  LEA.HI.X.SX32 R147, R32, R5, 0x1, P6 ;  /* 0x0000000520937211 */ /* 0x000fe200030f0eff */
[----:B------:R-:W2:Y:S04]  /*38e0*/  @P2 LDG.E.U16 R182, desc[UR30][R174.64] ;  /* 0x0000001eaeb62981 */ /* 0x000ea8000c1e1500 */
        /* <DEDUP_REMOVED lines=15> */
[----:B------:R-:W-:-:S03]  /*39e0*/  UISETP.NE.U32.AND UP2, UPT, UR14, URZ, UPT ;  /* 0x000000ff0e00728c */ /* 0x000fc6000bf45070 */
[----:B------:R0:W5:Y:S04]  /*39f0*/  @P2 LDG.E.U16 R184, desc[UR30][R168.64] ;  /* 0x0000001ea8b82981 */ /* 0x000168000c1e1500 */
        /* <DEDUP_REMOVED lines=14> */
[----:B------:R0:W5:Y:S01]  /*3ae0*/  @P2 LDG.E.U16 R207, desc[UR30][R146.64] ;  /* 0x0000001e92cf2981 */ /* 0x000162000c1e1500 */
[----:B------:R-:W-:Y:S01]  /*3af0*/  USEL UR4, URZ, 0x90, !UP2 ;  /* 0x00000090ff047887 */ /* 0x000fe2000d000000 */
[----:B------:R-:W-:Y:S01]  /*3b00*/  IMAD.SHL.U32 R5, R40, 0x2, RZ ;  /* 0x0000000228057824 */ /* 0x000fe200078e00ff */
[----:B------:R-:W-:Y:S01]  /*3b10*/  LOP3.LUT R40, R2, 0x40, RZ, 0xc0, !PT ;  /* 0x0000004002287812 */ /* 0x000fe200078ec0ff */
[----:B------:R-:W1:Y:S03]  /*3b20*/  LDS R32, [R152+UR16] ;  /* 0x0000001098207984 */ /* 0x000e660008000800 */
[----:B------:R-:W-:-:S05]  /*3b30*/  LOP3.LUT R5, R5, UR4, RZ, 0x3c, !PT ;  /* 0x0000000405057c12 */ /* 0x000fca000f8e3cff */
[----:B------:R-:W-:Y:S01]  /*3b40*/  IMAD R153, R40, 0x80, R5 ;  /* 0x0000008028997824 */ /* 0x000fe200078e0205 */
[----:B------:R-:W-:Y:S01]  /*3b50*/  BAR.SYNC.DEFER_BLOCKING 0x0 ;  /* 0x0000000000007b1d */ /* 0x000fe20000010000 */
[----:B------:R-:W-:Y:S02]  /*3b60*/  F2FP.F16.F32.PACK_AB R5, R9, R8 ;  /* 0x000000080905723e */ /* 0x000fe400000000ff */
[----:B------:R-:W-:Y:S02]  /*3b70*/  F2FP.F16.F32.PACK_AB R9, R17, R16 ;  /* 0x000000101109723e */ /* 0x000fe400000000ff */
[----:B------:R-:W-:Y:S02]  /*3b80*/  LOP3.LUT R154, R153, 0x20, RZ, 0x3c, !PT ;  /* 0x00000020999a7812 */ /* 0x000fe400078e3cff */
[----:B------:R-:W-:Y:S02]  /*3b90*/  F2FP.F16.F32.PACK_AB R8, R15, R14 ;  /* 0x0000000e0f08723e */ /* 0x000fe400000000ff */
[----:B------:R-:W-:-:S02]  /*3ba0*/  F2FP.F16.F32.PACK_AB R17, R178, R155 ;  /* 0x0000009bb211723e */ /* 0x000fc400000000ff */
[----:B------:R-:W-:Y:S02]  /*3bb0*/  F2FP.F16.F32.PACK_AB R14, R28, R27 ;  /* 0x0000001b1c0e723e */ /* 0x000fe400000000ff */
[----:B------:R-:W-:Y:S02]  /*3bc0*/  F2FP.F16.F32.PACK_AB R15, R33, R30 ;  /* 0x0000001e210f723e */ /* 0x000fe400000000ff */
[----:B------:R-:W-:Y:S02]  /*3bd0*/  F2FP.F16.F32.PACK_AB R16, R172, R35 ;  /* 0x00000023ac10723e */ /* 0x000fe400000000ff */
[----:B------:R-:W-:Y:S01]  /*3be0*/  LOP3.LUT R155, R153, 0x40, RZ, 0x3c, !PT ;  /* 0x00000040999b7812 */ /* 0x000fe200078e3cff */
[----:B--2---:R-:W-:Y:S04]  /*3bf0*/  STS.U16 [R153+UR16], R182 ;  /* 0x000000b699007988 */ /* 0x004fe80008000410 */
[----:B---3--:R-:W-:Y:S04]  /*3c00*/  STS.U16 [R153+UR16+0x400], R186 ;  /* 0x000400ba99007988 */ /* 0x008fe80008000410 */
[----:B----4-:R-:W-:Y:S04]  /*3c10*/  STS.U16 [R153+UR16+0x800], R190 ;  /* 0x000800be99007988 */ /* 0x010fe80008000410 */
[----:B------:R2:W-:Y:S04]  /*3c20*/  STS.U16 [R153+UR16+0xc00], R4 ;  /* 0x000c000499007988 */ /* 0x0005e80008000410 */
[----:B------:R0:W-:Y:S04]  /*3c30*/  STS.U16 [R153+UR16+0x1000], R196 ;  /* 0x001000c499007988 */ /* 0x0001e80008000410 */
[----:B------:R0:W-:Y:S01]  /*3c40*/  STS.U16 [R153+UR16+0x1400], R200 ;  /* 0x001400c899007988 */ /* 0x0001e20008000410 */
[----:B--2---:R-:W-:-:S03]  /*3c50*/  F2FP.F16.F32.PACK_AB R4, R7, R6 ;  /* 0x000000060704723e */ /* 0x004fc600000000ff */
[----:B------:R0:W-:Y:S01]  /*3c60*/  STS.U16 [R153+UR16+0x1800], R204 ;  /* 0x001800cc99007988 */ /* 0x0001e20008000410 */
[----:B------:R-:W-:Y:S02]  /*3c70*/  F2FP.F16.F32.PACK_AB R6, R11, R10 ;  /* 0x0000000a0b06723e */ /* 0x000fe400000000ff */
[----:B------:R-:W-:Y:S01]  /*3c80*/  F2FP.F16.F32.PACK_AB R7, R13, R12 ;  /* 0x0000000c0d07723e */ /* 0x000fe200000000ff */
[----:B------:R0:W-:Y:S01]  /*3c90*/  STS.U16 [R153+UR16+0x1c00], R208 ;  /* 0x001c00d099007988 */ /* 0x0001e20008000410 */
[----:B------:R-:W-:Y:S02]  /*3ca0*/  F2FP.F16.F32.PACK_AB R10, R19, R18 ;  /* 0x00000012130a723e */ /* 0x000fe400000000ff */
[----:B------:R-:W-:Y:S01]  /*3cb0*/  F2FP.F16.F32.PACK_AB R11, R22, R21 ;  /* 0x00000015160b723e */ /* 0x000fe200000000ff */
[----:B------:R0:W-:Y:S01]  /*3cc0*/  STS.U16 [R154+UR16+0x100], R177 ;  /* 0x000100b19a007988 */ /* 0x0001e20008000410 */
[----:B------:R-:W-:Y:S02]  /*3cd0*/  F2FP.F16.F32.PACK_AB R12, R24, R23 ;  /* 0x00000017180c723e */ /* 0x000fe400000000ff */
[----:B------:R-:W-:Y:S01]  /*3ce0*/  F2FP.F16.F32.PACK_AB R13, R26, R25 ;  /* 0x000000191a0d723e */ /* 0x000fe200000000ff */
[----:B------:R0:W-:Y:S01]  /*3cf0*/  STS.U16 [R154+UR16+0x500], R181 ;  /* 0x000500b59a007988 */ /* 0x0001e20008000410 */
[----:B------:R-:W-:-:S02]  /*3d00*/  F2FP.F16.F32.PACK_AB R18, R31, R34 ;  /* 0x000000221f12723e */ /* 0x000fc400000000ff */
[----:B------:R-:W-:Y:S01]  /*3d10*/  F2FP.F16.F32.PACK_AB R19, R180, R29 ;  /* 0x0000001db413723e */ /* 0x000fe200000000ff */
[----:B------:R0:W-:Y:S04]  /*3d20*/  STS.U16 [R154+UR16+0x900], R185 ;  /* 0x000900b99a007988 */ /* 0x0001e80008000410 */
[----:B------:R0:W-:Y:S04]  /*3d30*/  STS.U16 [R154+UR16+0xd00], R189 ;  /* 0x000d00bd9a007988 */ /* 0x0001e80008000410 */
[----:B------:R0:W-:Y:S04]  /*3d40*/  STS.U16 [R154+UR16+0x1100], R193 ;  /* 0x001100c19a007988 */ /* 0x0001e80008000410 */
[----:B------:R0:W-:Y:S04]  /*3d50*/  STS.U16 [R154+UR16+0x1500], R197 ;  /* 0x001500c59a007988 */ /* 0x0001e80008000410 */
[----:B------:R0:W-:Y:S04]  /*3d60*/  STS.U16 [R154+UR16+0x1900], R201 ;  /* 0x001900c99a007988 */ /* 0x0001e80008000410 */
[----:B------:R0:W-:Y:S01]  /*3d70*/  STS.U16 [R154+UR16+0x1d00], R205 ;  /* 0x001d00cd9a007988 */ /* 0x0001e20008000410 */
[----:B-1----:R-:W-:Y:S05]  /*3d80*/  @!P2 BRA `(.L_x_9) ;  /* 0x000000000008a947 */ /* 0x002fea0003800000 */
[----:B------:R1:W-:Y:S01]  /*3d90*/  STTM.16dp32bit_t0_t15.x16 tmem[UR18+0x40], R4 ;  /* 0x00004004000079ed */ /* 0x0003e20008a00012 */
[----:B------:R1:W-:Y:S02]  /*3da0*/  STTM.16dp32bit_t16_t31.x16 tmem[UR18+0x50], R4 ;  /* 0x00005004000079ed */ /* 0x0003e40008a20012 */
.L_x_9:
[----:B------:R-:W-:Y:S01]  /*3db0*/  LOP3.LUT R172, R153, 0x60, RZ, 0x3c, !PT ;  /* 0x0000006099ac7812 */ /* 0x000fe200078e3cff */
[----:B-----5:R2:W-:Y:S01]  /*3dc0*/  STS.U16 [R155+UR16+0x200], R184 ;  /* 0x000200b89b007988 */ /* 0x0205e20008000410 */
[----:B-1----:R-:W-:Y:S01]  /*3dd0*/  FADD R4, -R20, -INF ;  /* 0xff80000014047421 */ /* 0x002fe20000000100 */
[----:B------:R-:W-:Y:S02]  /*3de0*/  UIADD3 UR23, UPT, UPT, UR23, -0x40, URZ ;  /* 0xffffffc017177890 */ /* 0x000fe4000fffe0ff */
[----:B------:R2:W-:Y:S01]  /*3df0*/  STS.U16 [R155+UR16+0x600], R188 ;  /* 0x000600bc9b007988 */ /* 0x0005e20008000410 */
[----:B------:R-:W-:-:S03]  /*3e00*/  FMUL R21, R4, 1.4426950216293334961 ;  /* 0x3fb8aa3b04157820 */ /* 0x000fc60000400000 */
[----:B------:R2:W-:Y:S03]  /*3e10*/  STS.U16 [R155+UR16+0xa00], R192 ;  /* 0x000a00c09b007988 */ /* 0x0005e60008000410 */
[----:B------:R-:W1:Y:S01]  /*3e20*/  MUFU.EX2 R21, R21 ;  /* 0x0000001500157308 */ /* 0x000e620000000800 */
        /* <DEDUP_REMOVED lines=13> */
[----:B------:R-:W3:Y:S02]  /*3f00*/  FENCE.VIEW.ASYNC.T ;  /* 0x00000000000073c6 */ /* 0x000ee40000000200 */
[----:B---3--:R-:W-:Y:S06]  /*3f10*/  BAR.SYNC.DEFER_BLOCKING 0x0 ;  /* 0x0000000000007b1d */ /* 0x008fec0000010000 */
[----:B------:R-:W3:Y:S01]  /*3f20*/  LDTM.16dp32bit_t0_t15.x16 R4, tmem[UR18] ;  /* 0x00000012000479ee */ /* 0x000ee20008a00000 */
[----:B------:R-:W4:Y:S01]  /*3f30*/  LDTM.16dp32bit_t16_t31.x16 R4, tmem[UR18+0x10] ;  /* 0x00001012000479ee */ /* 0x000f220008a20000 */
[----:B------:R-:W-:Y:S01]  /*3f40*/  NOP ;  /* 0x0000000000007918 */ /* 0x000fe20000000000 */
[----:B-12---:R-:W-:Y:S05]  /*3f50*/  @!P2 BRA `(.L_x_10) ;  /* 0x000000000048a947 */ /* 0x006fea0003800000 */
[C---:B---34-:R-:W-:Y:S01]  /*3f60*/  FMUL R4, R21.reuse, R4 ;  /* 0x0000000415047220 */ /* 0x058fe20000400000 */
[C---:B------:R-:W-:Y:S01]  /*3f70*/  FMUL R5, R21.reuse, R5 ;  /* 0x0000000515057220 */ /* 0x040fe20000400000 */
        /* <DEDUP_REMOVED lines=13> */
[----:B------:R-:W-:-:S04]  /*4050*/  FMUL R19, R21, R19 ;  /* 0x0000001315137220 */ /* 0x000fc80000400000 */
[----:B------:R1:W-:Y:S01]  /*4060*/  STTM.16dp32bit_t0_t15.x16 tmem[UR18], R4 ;  /* 0x00000004000079ed */ /* 0x0003e20008a00012 */
[----:B------:R1:W-:Y:S02]  /*4070*/  STTM.16dp32bit_t16_t31.x16 tmem[UR18+0x10], R4 ;  /* 0x00001004000079ed */ /* 0x0003e40008a20012 */
.L_x_10:
[----:B----4-:R-:W2:Y:S02]  /*4080*/  FENCE.VIEW.ASYNC.T ;  /* 0x00000000000073c6 */ /* 0x010ea40000000200 */
[----:B--2---:R-:W-:Y:S01]  /*4090*/  BAR.SYNC.DEFER_BLOCKING 0x0 ;  /* 0x0000000000007b1d */ /* 0x004fe20000010000 */
[----:B------:R-:W-:Y:S01]  /*40a0*/  UISETP.GE.AND UP2, UPT, UR23, 0x1, UPT ;  /* 0x000000011700788c */ /* 0x000fe2000bf46270 */
[----:B------:R-:W-:Y:S01]  /*40b0*/  FADD R32, R21, R32 ;  /* 0x0000002015207221 */ /* 0x000fe20000000000 */
[----:B------:R-:W-:Y:S01]  /*40c0*/  UIADD3 UR22, UPT, UPT, UR17, 0x40, URZ ;  /* 0x0000004011167890 */ /* 0x000fe2000fffe0ff */
[----:B------:R-:W-:Y:S02]  /*40d0*/  LOP3.LUT R176, R176, 0x20, RZ, 0xc0, !PT ;  /* 0x00000020b0b07812 */ /* 0x000fe400078ec0ff */
[----:B------:R2:W-:Y:S06]  /*40e0*/  MEMBAR.ALL.CTA ;  /* 0x0000000000007992 */ /* 0x0005ec0000008000 */
[----:B--2---:R-:W2:Y:S02]  /*40f0*/  FENCE.VIEW.ASYNC.S ;  /* 0x00000000000073c6 */ /* 0x004ea40000000000 */
[----:B--2---:R-:W-:Y:S06]  /*4100*/  BAR.SYNC.DEFER_BLOCKING 0x0 ;  /* 0x0000000000007b1d */ /* 0x004fec0000010000 */
[----:B------:R-:W-:Y:S05]  /*4110*/  @!P3 BRA `(.L_x_11) ;  /* 0x0000000000c8b947 */ /* 0x000fea0003800000 */
[----:B------:R-:W-:Y:S01]  /*4120*/  USHF.R.U32.HI UR14, URZ, 0x4, UR16 ;  /* 0x00000004ff0e7899 */ /* 0x000fe20008011610 */
[----:B------:R-:W-:Y:S01]  /*4130*/  UMOV UR4, URZ ;  /* 0x000000ff00047c82 */ /* 0x000fe20008000000 */
[----:B------:R-:W-:Y:S02]  /*4140*/  UIADD3 UR6, UPT, UPT, UR17, 0x48, URZ ;  /* 0x0000004811067890 */ /* 0x000fe4000fffe0ff */
[----:B------:R-:W-:Y:S02]  /*4150*/  USGXT.U32 UR14, UR14, 0xe ;  /* 0x0000000e0e0e789a */ /* 0x000fe40008000000 */
[----:B------:R-:W-:Y:S02]  /*4160*/  UIADD3 UR8, UPT, UPT, UR17, 0x50, URZ ;  /* 0x0000005011087890 */ /* 0x000fe4000fffe0ff */
[----:B------:R-:W-:Y:S02]  /*4170*/  UIADD3 UR40, UP3, UPT, UR14, 0x2, URZ ;  /* 0x000000020e287890 */ /* 0x000fe4000ff7e0ff */
[----:B------:R-:W-:-:S02]  /*4180*/  UIADD3 UR24, UPT, UPT, UR17, 0x58, URZ ;  /* 0x0000005811187890 */ /* 0x000fc4000fffe0ff */
[----:B------:R-:W-:Y:S02]  /*4190*/  UIADD3.X UR41, UPT, UPT, UR4, 0x40004040, URZ, UP3, !UPT ;  /* 0x4000404004297890 */ /* 0x000fe40009ffe4ff */
[----:B------:R-:W-:Y:S02]  /*41a0*/  UIADD3 UR44, UP3, UPT, UR40, 0x2, URZ ;  /* 0x00000002282c7890 */ /* 0x000fe4000ff7e0ff */
[----:B------:R-:W-:Y:S02]  /*41b0*/  UIADD3 UR46, UP4, UPT, UR40, 0x4, URZ ;  /* 0x00000004282e7890 */ /* 0x000fe4000ff9e0ff */
[----:B------:R-:W-:Y:S02]  /*41c0*/  UIADD3.X UR45, UPT, UPT, UR41, URZ, URZ, UP3, !UPT ;  /* 0x000000ff292d7290 */ /* 0x000fe40009ffe4ff */
[----:B------:R-:W-:Y:S02]  /*41d0*/  UIADD3.X UR47, UPT, UPT, UR41, URZ, URZ, UP4, !UPT ;  /* 0x000000ff292f7290 */ /* 0x000fe4000a7fe4ff */
[----:B------:R-:W-:Y:S01]  /*41e0*/  UIADD3 UR54, UPT, UPT, UR17, 0x60, URZ ;  /* 0x0000006011367890 */ /* 0x000fe2000fffe0ff */
[----:B------:R-:W-:Y:S01]  /*41f0*/  UMOV UR4, UR19 ;  /* 0x0000001300047c82 */ /* 0x000fe20008000000 */
[----:B------:R-:W-:Y:S01]  /*4200*/  UMOV UR5, URZ ;  /* 0x000000ff00057c82 */ /* 0x000fe20008000000 */
[----:B------:R-:W-:-:S02]  /*4210*/  UIADD3.64 UR48, UPT, UPT, UR40, 0x1fe, URZ ;  /* 0x000001fe28307897 */ /* 0x000fc4000fffe0ff */
[----:B------:R-:W-:Y:S02]  /*4220*/  UIADD3 UR55, UPT, UPT, UR17, 0x68, URZ ;  /* 0x0000006811377890 */ /* 0x000fe4000fffe0ff */
[----:B------:R-:W-:Y:S02]  /*4230*/  UIADD3.64 UR50, UPT, UPT, UR40, 0x200, URZ ;  /* 0x0000020028327897 */ /* 0x000fe4000fffe0ff */
[----:B------:R-:W-:Y:S01]  /*4240*/  UIADD3 UR56, UPT, UPT, UR17, 0x70, URZ ;  /* 0x0000007011387890 */ /* 0x000fe2000fffe0ff */
[----:B------:R-:W-:Y:S01]  /*4250*/  UMOV UR58, UR4 ;  /* 0x00000004003a7c82 */ /* 0x000fe20008000000 */
[----:B------:R-:W-:Y:S01]  /*4260*/  UIADD3.64 UR52, UPT, UPT, UR40, 0x202, URZ ;  /* 0x0000020228347897 */ /* 0x000fe2000fffe0ff */
[----:B------:R-:W-:Y:S01]  /*4270*/  UMOV UR12, 0x0 ;  /* 0x00000000000c7882 */ /* 0x000fe20000000000 */
[----:B------:R-:W-:Y:S01]  /*4280*/  UMOV UR13, 0x4100010 ;  /* 0x04100010000d7882 */ /* 0x000fe20000000000 */
[----:B------:R-:W-:Y:S01]  /*4290*/  UIADD3 UR57, UPT, UPT, UR17, 0x78, URZ ;  /* 0x0000007811397890 */ /* 0x000fe2000fffe0ff */
[----:B------:R-:W-:Y:S01]  /*42a0*/  UMOV UR15, 0x40004040 ;  /* 0x40004040000f7882 */ /* 0x000fe20000000000 */
[----:B------:R-:W-:Y:S01]  /*42b0*/  UIADD3.64 UR4, UPT, UPT, UR40, 0x204, URZ ;  /* 0x0000020428047897 */ /* 0x000fe2000fffe0ff */
[----:B------:R2:W-:Y:S01]  /*42c0*/  UTCHMMA tmem[UR22], gdesc[UR14], tmem[UR17], tmem[UR12], idesc[UR13], UPT ;  /* 0x00ff0c0e160079ea */ /* 0x0005e2000b800011 */
[----:B------:R-:W-:Y:S01]  /*42d0*/  UMOV UR26, 0x0 ;  /* 0x00000000001a7882 */ /* 0x000fe20000000000 */
[----:B------:R-:W-:Y:S01]  /*42e0*/  UMOV UR27, 0x4100010 ;  /* 0x04100010001b7882 */ /* 0x000fe20000000000 */
[----:B------:R-:W-:Y:S01]  /*42f0*/  UMOV UR28, 0x0 ;  /* 0x00000000001c7882 */ /* 0x000fe20000000000 */
[----:B------:R-:W-:Y:S01]  /*4300*/  UMOV UR29, 0x4100010 ;  /* 0x04100010001d7882 */ /* 0x000fe20000000000 */
[----:B------:R-:W-:Y:S01]  /*4310*/  UMOV UR32, 0x0 ;  /* 0x0000000000207882 */ /* 0x000fe20000000000 */
[----:B------:R-:W-:Y:S01]  /*4320*/  UMOV UR33, 0x4100010 ;  /* 0x0410001000217882 */ /* 0x000fe20000000000 */
[----:B------:R2:W-:Y:S01]  /*4330*/  UTCHMMA tmem[UR6], gdesc[UR40], tmem[UR17], tmem[UR26], idesc[UR27], UPT ;  /* 0x00ff1a28060079ea */ /* 0x0005e2000b800011 */
        /* <DEDUP_REMOVED lines=12> */
[----:B------:R2:W-:Y:S01]  /*4400*/  UTCHMMA tmem[UR56], gdesc[UR52], tmem[UR17], tmem[UR38], idesc[UR39], UPT ;  /* 0x00ff2634380079ea */ /* 0x0005e2000b800011 */
[----:B------:R2:W-:Y:S01]  /*4410*/  UTCHMMA tmem[UR57], gdesc[UR4], tmem[UR17], tmem[UR42], idesc[UR43], UPT ;  /* 0x00ff2a04390079ea */ /* 0x0005e2000b800011 */
[----:B------:R2:W-:Y:S01]  /*4420*/  UTCBAR [UR58], URZ ;  /* 0x000000ff3a0073e9 */ /* 0x0005e200080000ff */
[----:B------:R-:W-:Y:S01]  /*4430*/  NOP ;  /* 0x0000000000007918 */ /* 0x000fe20000000000 */
.L_x_11:
[----:B------:R-:W-:Y:S01]  /*4440*/  FSEL R20, R20, -INF , P2 ;  /* 0xff80000014147808 */ /* 0x000fe20001000000 */
[----:B--2---:R-:W-:Y:S01]  /*4450*/  UMOV UR6, URZ ;  /* 0x000000ff00067c82 */ /* 0x004fe20008000000 */
[----:B------:R-:W-:Y:S01]  /*4460*/  FSEL R180, R32, 1, P2 ;  /* 0x3f80000020b47808 */ /* 0x000fe20001000000 */
[----:B------:R-:W-:Y:S06]  /*4470*/  BRA.U !UP2, `(.L_x_12) ;  /* 0x000000290a747547 */ /* 0x000fec000b800000 */
[----:B------:R-:W-:Y:S01]  /*4480*/  USHF.L.U32 UR24, UR9, 0x7, URZ ;  /* 0x0000000709187899 */ /* 0x000fe200080006ff */
[----:B------:R-:W-:Y:S01]  /*4490*/  IMAD.SHL.U32 R178, R173, 0x80, RZ ;  /* 0x00000080adb27824 */ /* 0x000fe200078e00ff */
[----:B------:R-:W-:Y:S01]  /*44a0*/  UIADD3 UR9, UPT, UPT, UR16, 0xc000, URZ ;  /* 0x0000c00010097890 */ /* 0x000fe2000fffe0ff */
[----:B0-----:R-:W-:Y:S01]  /*44b0*/  IMAD.MOV.U32 R185, RZ, RZ, R20 ;  /* 0x000000ffffb97224 */ /* 0x001fe200078e0014 */
[----:B------:R-:W-:Y:S01]  /*44c0*/  USHF.R.U32.HI UR26, URZ, 0x4, UR10 ;  /* 0x00000004ff1a7899 */ /* 0x000fe2000801160a */
[----:B------:R-:W-:Y:S01]  /*44d0*/  CS2R R182, SRZ ;  /* 0x0000000000b67805 */ /* 0x000fe2000001ff00 */
[----:B------:R-:W-:Y:S01]  /*44e0*/  UIADD3 UR8, UPT, UPT, UR16, 0x8000, URZ ;  /* 0x0000800010087890 */ /* 0x000fe2000fffe0ff */
[----:B------:R-:W-:Y:S01]  /*44f0*/  IMAD.MOV.U32 R179, RZ, RZ, R178 ;  /* 0x000000ffffb37224 */ /* 0x000fe200078e00b2 */
[----:B------:R-:W-:Y:S01]  /*4500*/  USHF.R.U32.HI UR9, URZ, 0x4, UR9 ;  /* 0x00000004ff097899 */ /* 0x000fe20008011609 */
[----:B------:R-:W-:Y:S01]  /*4510*/  IMAD.U32 R177, RZ, RZ, UR24 ;  /* 0x00000018ffb17e24 */ /* 0x000fe2000f8e00ff */
[----:B------:R-:W-:Y:S01]  /*4520*/  USGXT.U32 UR26, UR26, 0xe ;  /* 0x0000000e1a1a789a */ /* 0x000fe20008000000 */
[----:B------:R-:W-:Y:S01]  /*4530*/  VIADD R176, R176, UR25 ;  /* 0x00000019b0b07c36 */ /* 0x000fe20008000000 */
[----:B------:R-:W-:-:S02]  /*4540*/  USHF.R.U32.HI UR14, URZ, 0x4, UR8 ;  /* 0x00000004ff0e7899 */ /* 0x000fc40008011608 */
[----:B------:R-:W-:Y:S02]  /*4550*/  USGXT.U32 UR28, UR9, 0xe ;  /* 0x0000000e091c789a */ /* 0x000fe40008000000 */
[----:B------:R-:W-:Y:S02]  /*4560*/  UIADD3 UR8, UP3, UPT, UR26, 0x2, URZ ;  /* 0x000000021a087890 */ /* 0x000fe4000ff7e0ff */
[----:B------:R-:W-:Y:S01]  /*4570*/  USGXT.U32 UR14, UR14, 0xe ;  /* 0x0000000e0e0e789a */ /* 0x000fe20008000000 */
[----:B------:R-:W-:Y:S01]  /*4580*/  UMOV UR4, URZ ;  /* 0x000000ff00047c82 */ /* 0x000fe20008000000 */
[----:B------:R-:W-:Y:S02]  /*4590*/  UIADD3 UR10, UP4, UPT, UR28, 0x80, URZ ;  /* 0x000000801c0a7890 */ /* 0x000fe4000ff9e0ff */
[----:B------:R-:W-:Y:S02]  /*45a0*/  UIADD3.X UR9, UPT, UPT, UR4, 0x40004040, URZ, UP3, !UPT ;  /* 0x4000404004097890 */ /* 0x000fe40009ffe4ff */
[----:B------:R-:W-:Y:S01]  /*45b0*/  UIADD3 UR32, UP3, UPT, UR14, 0x2, URZ ;  /* 0x000000020e207890 */ /* 0x000fe2000ff7e0ff */
[----:B------:R-:W-:Y:S01]  /*45c0*/  UMOV UR6, URZ ;  /* 0x000000ff00067c82 */ /* 0x000fe20008000000 */
[----:B------:R-:W-:Y:S01]  /*45d0*/  UMOV UR5, URZ ;  /* 0x000000ff00057c82 */ /* 0x000fe20008000000 */
[----:B------:R-:W-:-:S02]  /*45e0*/  UISETP.NE.U32.AND UP2, UPT, UR11, URZ, UPT ;  /* 0x000000ff0b00728c */ /* 0x000fc4000bf45070 */
[----:B------:R-:W-:Y:S02]  /*45f0*/  UIADD3.X UR11, UPT, UPT, UR6, 0x40004040, URZ, UP4, !UPT ;  /* 0x40004040060b7890 */ /* 0x000fe4000a7fe4ff */
[----:B------:R-:W-:Y:S02]  /*4600*/  UIADD3 UR34, UP4, UPT, UR10, 0x80, URZ ;  /* 0x000000800a227890 */ /* 0x000fe4000ff9e0ff */
[----:B------:R-:W-:Y:S02]  /*4610*/  UIADD3 UR36, UP5, UPT, UR10, 0x100, URZ ;  /* 0x000001000a247890 */ /* 0x000fe4000ffbe0ff */
[----:B------:R-:W-:Y:S01]  /*4620*/  UIADD3.X UR33, UPT, UPT, UR5, 0x40004040, URZ, UP3, !UPT ;  /* 0x4000404005217890 */ /* 0x000fe20009ffe4ff */
[----:B------:R-:W0:Y:S01]  /*4630*/  LDCU UR69, c[0x0][0x3a8] ;  /* 0x00007500ff4577ac */ /* 0x000e220008000800 */
[----:B------:R-:W-:Y:S02]  /*4640*/  UIADD3.X UR35, UPT, UPT, UR11, URZ, URZ, UP4, !UPT ;  /* 0x000000ff0b237290 */ /* 0x000fe4000a7fe4ff */
[----:B------:R-:W-:-:S02]  /*4650*/  UIADD3.64 UR38, UPT, UPT, UR8, 0x2, URZ ;  /* 0x0000000208267897 */ /* 0x000fc4000fffe0ff */
[----:B------:R-:W-:Y:S02]  /*4660*/  UIADD3.X UR37, UPT, UPT, UR11, URZ, URZ, UP5, !UPT ;  /* 0x000000ff0b257290 */ /* 0x000fe4000affe4ff */
[----:B------:R-:W-:Y:S02]  /*4670*/  UIADD3.64 UR40, UPT, UPT, UR8, 0x4, URZ ;  /* 0x0000000408287897 */ /* 0x000fe4000fffe0ff */
[----:B------:R-:W-:Y:S02]  /*4680*/  UIADD3.64 UR42, UPT, UPT, UR32, 0x2, URZ ;  /* 0x00000002202a7897 */ /* 0x000fe4000fffe0ff */
[----:B------:R-:W-:Y:S02]  /*4690*/  UIADD3.64 UR44, UPT, UPT, UR32, 0x4, URZ ;  /* 0x00000004202c7897 */ /* 0x000fe4000fffe0ff */
[----:B------:R-:W-:Y:S02]  /*46a0*/  UIADD3.64 UR46, UPT, UPT, UR32, 0x1fe, URZ ;  /* 0x000001fe202e7897 */ /* 0x000fe4000fffe0ff */
[----:B------:R-:W-:-:S02]  /*46b0*/  UIADD3.64 UR48, UPT, UPT, UR32, 0x200, URZ ;  /* 0x0000020020307897 */ /* 0x000fc4000fffe0ff */
[----:B------:R-:W-:Y:S02]  /*46c0*/  UIADD3.64 UR50, UPT, UPT, UR32, 0x202, URZ ;  /* 0x0000020220327897 */ /* 0x000fe4000fffe0ff */
[----:B------:R-:W-:Y:S01]  /*46d0*/  UIADD3.64 UR52, UPT, UPT, UR32, 0x204, URZ ;  /* 0x0000020420347897 */ /* 0x000fe2000fffe0ff */
[----:B------:R-:W-:Y:S01]  /*46e0*/  UMOV UR25, 0x1 ;  /* 0x0000000100197882 */ /* 0x000fe20000000000 */
[----:B0-----:R-:W-:-:S10]  /*46f0*/  UMOV UR15, URZ ;  /* 0x000000ff000f7c82 */ /* 0x001fd40008000000 */
.L_x_17:
[----:B-1-3--:R-:W-:-:S04]  /*4700*/  IMAD.WIDE R6, R179, 0x2, R100 ;  /* 0x00000002b3067825 */ /* 0x00afc800078e0264 */
[C---:B------:R-:W-:Y:S01]  /*4710*/  IMAD.WIDE R8, R179.reuse, 0x2, R96 ;  /* 0x00000002b3087825 */ /* 0x040fe200078e0260 */
[----:B------:R0:W2:Y:S03]  /*4720*/  LDG.E.U16 R29, desc[UR30][R6.64] ;  /* 0x0000001e061d7981 */ /* 0x0000a6000c1e1500 */
[C---:B------:R-:W-:Y:S01]  /*4730*/  IMAD.WIDE R10, R179.reuse, 0x2, R92 ;  /* 0x00000002b30a7825 */ /* 0x040fe200078e025c */
[----:B------:R1:W3:Y:S03]  /*4740*/  LDG.E.U16 R31, desc[UR30][R8.64] ;  /* 0x0000001e081f7981 */ /* 0x0002e6000c1e1500 */
[C---:B------:R-:W-:Y:S01]  /*4750*/  IMAD.WIDE R16, R179.reuse, 0x2, R80 ;  /* 0x00000002b3107825 */ /* 0x040fe200078e0250 */
[----:B------:R4:W5:Y:S03]  /*4760*/  LDG.E.U16 R33, desc[UR30][R10.64] ;  /* 0x0000001e0a217981 */ /* 0x000966000c1e1500 */
[C---:B------:R-:W-:Y:S01]  /*4770*/  IMAD.WIDE R4, R179.reuse, 0x2, R104 ;  /* 0x00000002b3047825 */ /* 0x040fe200078e0268 */
[----:B------:R0:W5:Y:S03]  /*4780*/  LDG.E.U16 R189, desc[UR30][R16.64] ;  /* 0x0000001e10bd7981 */ /* 0x000166000c1e1500 */
[C---:B------:R-:W-:Y:S01]  /*4790*/  IMAD.WIDE R12, R179.reuse, 0x2, R88 ;  /* 0x00000002b30c7825 */ /* 0x040fe200078e0258 */
[----:B------:R-:W5:Y:S03]  /*47a0*/  LDG.E.U16 R27, desc[UR30][R4.64] ;  /* 0x0000001e041b7981 */ /* 0x000f66000c1e1500 */
[C---:B------:R-:W-:Y:S01]  /*47b0*/  IMAD.WIDE R14, R179.reuse, 0x2, R84 ;  /* 0x00000002b30e7825 */ /* 0x040fe200078e0254 */
[----:B------:R-:W5:Y:S03]  /*47c0*/  LDG.E.U16 R35, desc[UR30][R12.64] ;  /* 0x0000001e0c237981 */ /* 0x000f66000c1e1500 */
[C---:B------:R-:W-:Y:S01]  /*47d0*/  IMAD.WIDE R18, R179.reuse, 0x2, R76 ;  /* 0x00000002b3127825 */ /* 0x040fe200078e024c */
[----:B------:R-:W5:Y:S03]  /*47e0*/  LDG.E.U16 R187, desc[UR30][R14.64] ;  /* 0x0000001e0ebb7981 */ /* 0x000f66000c1e1500 */
[C---:B0-----:R-:W-:Y:S01]  /*47f0*/  IMAD.WIDE R6, R179.reuse, 0x2, R72 ;  /* 0x00000002b3067825 */ /* 0x041fe200078e0248 */
[----:B------:R0:W5:Y:S03]  /*4800*/  LDG.E.U16 R191, desc[UR30][R18.64] ;  /* 0x0000001e12bf7981 */ /* 0x000166000c1e1500 */
[C---:B-1----:R-:W-:Y:S01]  /*4810*/  IMAD.WIDE R8, R179.reuse, 0x2, R68 ;  /* 0x00000002b3087825 */ /* 0x042fe200078e0244 */
[----:B------:R1:W5:Y:S03]  /*4820*/  LDG.E.U16 R193, desc[UR30][R6.64] ;  /* 0x0000001e06c17981 */ /* 0x000366000c1e1500 */
[C---:B----4-:R-:W-:Y:S01]  /*4830*/  IMAD.WIDE R10, R179.reuse, 0x2, R56 ;  /* 0x00000002b30a7825 */ /* 0x050fe200078e0238 */
[----:B------:R4:W5:Y:S03]  /*4840*/  LDG.E.U16 R195, desc[UR30][R8.64] ;  /* 0x0000001e08c37981 */ /* 0x000966000c1e1500 */
[C---:B------:R-:W-:Y:S01]  /*4850*/  IMAD.WIDE R16, R179.reuse, 0x2, R52 ;  /* 0x00000002b3107825 */ /* 0x040fe200078e0234 */
[----:B------:R0:W5:Y:S03]  /*4860*/  LDG.E.U16 R199, desc[UR30][R10.64] ;  /* 0x0000001e0ac77981 */ /* 0x000166000c1e1500 */
[C---:B------:R-:W-:Y:S01]  /*4870*/  IMAD.WIDE R22, R179.reuse, 0x2, R60 ;  /* 0x00000002b3167825 */ /* 0x040fe200078e023c */
[----:B------:R0:W5:Y:S03]  /*4880*/  LDG.E.U16 R201, desc[UR30][R16.64] ;  /* 0x0000001e10c97981 */ /* 0x000166000c1e1500 */
[----:B------:R-:W-:-:S02]  /*4890*/  IMAD.WIDE R24, R179, 0x2, R44 ;  /* 0x00000002b3187825 */ /* 0x000fc400078e022c */
[----:B------:R-:W5:Y:S02]  /*48a0*/  LDG.E.U16 R23, desc[UR30][R22.64] ;  /* 0x0000001e16177981 */ /* 0x000f64000c1e1500 */
[C---:B------:R-:W-:Y:S02]  /*48b0*/  IMAD.WIDE R20, R179.reuse, 0x2, R64 ;  /* 0x00000002b3147825 */ /* 0x040fe400078e0240 */
[----:B------:R-:W5:Y:S02]  /*48c0*/  LDG.E.U16 R25, desc[UR30][R24.64] ;  /* 0x0000001e18197981 */ /* 0x000f64000c1e1500 */
[C---:B0-----:R-:W-:Y:S02]  /*48d0*/  IMAD.WIDE R18, R179.reuse, 0x2, R48 ;  /* 0x00000002b3127825 */ /* 0x041fe400078e0230 */
[----:B------:R-:W5:Y:S02]  /*48e0*/  LDG.E.U16 R197, desc[UR30][R20.64] ;  /* 0x0000001e14c57981 */ /* 0x000f64000c1e1500 */
[----:B------:R-:W-:-:S02]  /*48f0*/  IMAD.WIDE R4, R179, 0x2, R102 ;  /* 0x00000002b3047825 */ /* 0x000fc400078e0266 */
[----:B------:R-:W5:Y:S02]  /*4900*/  LDG.E.U16 R203, desc[UR30][R18.64] ;  /* 0x0000001e12cb7981 */ /* 0x000f64000c1e1500 */
[C---:B-1----:R-:W-:Y:S02]  /*4910*/  IMAD.WIDE R6, R179.reuse, 0x2, R98 ;  /* 0x00000002b3067825 */ /* 0x042fe400078e0262 */
[----:B------:R0:W5:Y:S02]  /*4920*/  LDG.E.U16 R26, desc[UR30][R4.64] ;  /* 0x0000001e041a7981 */ /* 0x000164000c1e1500 */
[C---:B----4-:R-:W-:Y:S02]  /*4930*/  IMAD.WIDE R8, R179.reuse, 0x2, R94 ;  /* 0x00000002b3087825 */ /* 0x050fe400078e025e */
[----:B------:R1:W4:Y:S02]  /*4940*/  LDG.E.U16 R22, desc[UR30][R6.64] ;  /* 0x0000001e06167981 */ /* 0x000324000c1e1500 */
[----:B------:R-:W-:-:S02]  /*4950*/  IMAD.WIDE R10, R179, 0x2, R90 ;  /* 0x00000002b30a7825 */ /* 0x000fc400078e025a */
[----:B------:R0:W4:Y:S02]  /*4960*/  LDG.E.U16 R28, desc[UR30][R8.64] ;  /* 0x0000001e081c7981 */ /* 0x000124000c1e1500 */
[C---:B------:R-:W-:Y:S02]  /*4970*/  IMAD.WIDE R12, R179.reuse, 0x2, R86 ;  /* 0x00000002b30c7825 */ /* 0x040fe400078e0256 */
[----:B------:R0:W4:Y:S02]  /*4980*/  LDG.E.U16 R30, desc[UR30][R10.64] ;  /* 0x0000001e0a1e7981 */ /* 0x000124000c1e1500 */
[C---:B------:R-:W-:Y:S02]  /*4990*/  IMAD.WIDE R14, R179.reuse, 0x2, R82 ;  /* 0x00000002b30e7825 */ /* 0x040fe400078e0252 */
[----:B------:R1:W4:Y:S02]  /*49a0*/  LDG.E.U16 R32, desc[UR30][R12.64] ;  /* 0x0000001e0c207981 */ /* 0x000324000c1e1500 */
[----:B------:R-:W-:-:S02]  /*49b0*/  IMAD.WIDE R16, R179, 0x2, R78 ;  /* 0x00000002b3107825 */ /* 0x000fc400078e024e */
[----:B------:R1:W4:Y:S02]  /*49c0*/  LDG.E.U16 R24, desc[UR30][R14.64] ;  /* 0x0000001e0e187981 */ /* 0x000324000c1e1500 */
[C---:B0-----:R-:W-:Y:S02]  /*49d0*/  IMAD.WIDE R4, R179.reuse, 0x2, R74 ;  /* 0x00000002b3047825 */ /* 0x041fe400078e024a */
[----:B------:R0:W4:Y:S02]  /*49e0*/  LDG.E.U16 R34, desc[UR30][R16.64] ;  /* 0x0000001e10227981 */ /* 0x000124000c1e1500 */
[C---:B-1----:R-:W-:Y:S02]  /*49f0*/  IMAD.WIDE R6, R179.reuse, 0x2, R70 ;  /* 0x00000002b3067825 */ /* 0x042fe400078e0246 */
[----:B------:R-:W4:Y:S02]  /*4a00*/  LDG.E.U16 R4, desc[UR30][R4.64] ;  /* 0x0000001e04047981 */ /* 0x000f24000c1e1500 */
[----:B------:R-:W-:-:S02]  /*4a10*/  IMAD.WIDE R18, R179, 0x2, R66 ;  /* 0x00000002b3127825 */ /* 0x000fc400078e0242 */
[----:B------:R-:W4:Y:S02]  /*4a20*/  LDG.E.U16 R6, desc[UR30][R6.64] ;  /* 0x0000001e06067981 */ /* 0x000f24000c1e1500 */
[C---:B------:R-:W-:Y:S02]  /*4a30*/  IMAD.WIDE R20, R179.reuse, 0x2, R62 ;  /* 0x00000002b3147825 */ /* 0x040fe400078e023e */
[----:B------:R-:W4:Y:S02]  /*4a40*/  LDG.E.U16 R18, desc[UR30][R18.64] ;  /* 0x0000001e12127981 */ /* 0x000f24000c1e1500 */
[C---:B------:R-:W-:Y:S02]  /*4a50*/  IMAD.WIDE R8, R179.reuse, 0x2, R58 ;  /* 0x00000002b3087825 */ /* 0x040fe400078e023a */
[----:B------:R-:W4:Y:S02]  /*4a60*/  LDG.E.U16 R20, desc[UR30][R20.64] ;  /* 0x0000001e14147981 */ /* 0x000f24000c1e1500 */
[----:B------:R-:W-:-:S02]  /*4a70*/  IMAD.WIDE R10, R179, 0x2, R54 ;  /* 0x00000002b30a7825 */ /* 0x000fc400078e0236 */
[----:B------:R-:W4:Y:S02]  /*4a80*/  LDG.E.U16 R8, desc[UR30][R8.64] ;  /* 0x0000001e08087981 */ /* 0x000f24000c1e1500 */
[C---:B------:R-:W-:Y:S02]  /*4a90*/  IMAD.WIDE R12, R179.reuse, 0x2, R50 ;  /* 0x00000002b30c7825 */ /* 0x040fe400078e0232 */
[----:B------:R-:W4:Y:S02]  /*4aa0*/  LDG.E.U16 R10, desc[UR30][R10.64] ;  /* 0x0000001e0a0a7981 */ /* 0x000f24000c1e1500 */
[C---:B------:R-:W-:Y:S02]  /*4ab0*/  IMAD.WIDE R14, R179.reuse, 0x2, R46 ;  /* 0x00000002b30e7825 */ /* 0x040fe400078e022e */
[----:B------:R-:W4:Y:S02]  /*4ac0*/  LDG.E.U16 R12, desc[UR30][R12.64] ;  /* 0x0000001e0c0c7981 */ /* 0x000f24000c1e1500 */
[----:B0-----:R-:W-:-:S02]  /*4ad0*/  IMAD.WIDE R16, R179, 0x2, R42 ;  /* 0x00000002b3107825 */ /* 0x001fc400078e022a */
[----:B------:R-:W4:Y:S04]  /*4ae0*/  LDG.E.U16 R14, desc[UR30][R14.64] ;  /* 0x0000001e0e0e7981 */ /* 0x000f28000c1e1500 */
[----:B------:R-:W4:Y:S01]  /*4af0*/  LDG.E.U16 R16, desc[UR30][R16.64] ;  /* 0x0000001e10107981 */ /* 0x000f22000c1e1500 */
[----:B------:R-:W-:Y:S02]  /*4b00*/  UMOV UR4, 0x1 ;  /* 0x0000000100047882 */ /* 0x000fe40000000000 */
[----:B------:R-:W-:-:S04]  /*4b10*/  @!UP1 UIADD3 UR4, UPT, UPT, -UR4, 0x100000, URZ ;  /* 0x0010000004049890 */ /* 0x000fc8000fffe1ff */
[----:B------:R-:W-:Y:S02]  /*4b20*/  @!UP1 USHF.L.U32 UR5, UR4, 0xb, URZ ;  /* 0x0000000b04059899 */ /* 0x000fe400080006ff */
[----:B------:R-:W-:Y:S01]  /*4b30*/  @!UP1 USHF.L.U32 UR4, UR4, 0x1, URZ ;  /* 0x0000000104049899 */ /* 0x000fe200080006ff */
[----:B------:R-:W-:Y:S01]  /*4b40*/  VOTEU.ALL UP3, P1 ;  /* 0x0000000000ff7886 */ /* 0x000fe20000860000 */
[----:B--2---:R0:W-:Y:S04]  /*4b50*/  STS.U16 [R38+UR16+0x4400], R29 ;  /* 0x0044001d26007988 */ /* 0x0041e80008000410 */
[----:B---3--:R0:W-:Y:S04]  /*4b60*/  STS.U16 [R38+UR16+0x4800], R31 ;  /* 0x0048001f26007988 */ /* 0x0081e80008000410 */
[----:B-----5:R0:W-:Y:S04]  /*4b70*/  STS.U16 [R38+UR16+0x4c00], R33 ;  /* 0x004c002126007988 */ /* 0x0201e80008000410 */
        /* <DEDUP_REMOVED lines=29> */
[----:B------:R1:W-:Y:S06]  /*4d50*/  MEMBAR.ALL.CTA ;  /* 0x0000000000007992 */ /* 0x0003ec0000008000 */
[----:B-1----:R-:W-:Y:S04]  /*4d60*/  FENCE.VIEW.ASYNC.S ;  /* 0x00000000000073c6 */ /* 0x002fe80000000000 */
[----:B------:R-:W1:Y:S02]  /*4d70*/  FENCE.VIEW.ASYNC.S ;  /* 0x00000000000073c6 */ /* 0x000e640000000000 */
[----:B-1----:R0:W1:Y:S02]  /*4d80*/  @!UP3 SYNCS.EXCH.64 URZ, [UR16+0xe010], UR4 ;  /* 0x00e0100410ffb5b2 */ /* 0x0020640008000100 */
[----:B-1----:R-:W-:Y:S06]  /*4d90*/  BAR.SYNC.DEFER_BLOCKING 0x0 ;  /* 0x0000000000007b1d */ /* 0x002fec0000010000 */
[----:B0-----:R-:W-:Y:S05]  /*4da0*/  BRA.U UP2, `(.L_x_13) ;  /* 0x00000001024c7547 */ /* 0x001fea000b800000 */
[----:B------:R-:W-:Y:S01]  /*4db0*/  UIADD3 UR4, UPT, UPT, UR16, 0xe010, URZ ;  /* 0x0000e01010047890 */ /* 0x000fe2000fffe0ff */
[----:B------:R-:W-:Y:S01]  /*4dc0*/  UMOV UR29, 0x40004040 ;  /* 0x40004040001d7882 */ /* 0x000fe20000000000 */
[----:B------:R-:W-:Y:S01]  /*4dd0*/  UMOV UR27, 0x40004040 ;  /* 0x40004040001b7882 */ /* 0x000fe20000000000 */
[----:B------:R-:W-:Y:S01]  /*4de0*/  UMOV UR12, 0x0 ;  /* 0x00000000000c7882 */ /* 0x000fe20000000000 */
[----:B------:R-:W-:Y:S01]  /*4df0*/  UMOV UR13, 0x4208010 ;  /* 0x04208010000d7882 */ /* 0x000fe20000000000 */
[----:B------:R-:W-:Y:S01]  /*4e00*/  UMOV UR54, 0x0 ;  /* 0x0000000000367882 */ /* 0x000fe20000000000 */
[----:B------:R-:W-:Y:S01]  /*4e10*/  UMOV UR55, 0x4208010 ;  /* 0x0420801000377882 */ /* 0x000fe20000000000 */
[----:B------:R-:W-:Y:S01]  /*4e20*/  UMOV UR56, 0x0 ;  /* 0x0000000000387882 */ /* 0x000fe20000000000 */
[----:B------:R-:W-:Y:S01]  /*4e30*/  UMOV UR57, 0x4208010 ;  /* 0x0420801000397882 */ /* 0x000fe20000000000 */
[----:B------:R0:W-:Y:S01]  /*4e40*/  UTCHMMA gdesc[UR28], gdesc[UR26], tmem[UR20], tmem[UR12], idesc[UR13], !UPT ;  /* 0x00ff0c1a1c0075ea */ /* 0x0001e2000f800014 */
[----:B------:R-:W-:Y:S01]  /*4e50*/  UMOV UR5, URZ ;  /* 0x000000ff00057c82 */ /* 0x000fe20008000000 */
        /* <DEDUP_REMOVED lines=8> */
.L_x_13:
[----:B------:R-:W1:Y:S02]  /*4ee0*/  SYNCS.PHASECHK.TRANS64.TRYWAIT P2, [UR16+0xe010], RZ ;  /* 0x00e010ffff0075a7 */ /* 0x000e640008041110 */
[----:B-1----:R-:W-:Y:S05]  /*4ef0*/  @!P2 BRA `(.L_x_14) ;  /* 0x00000030003ca947 */ /* 0x002fea0003800000 */
.L_x_23:
[----:B------:R-:W-:Y:S01]  /*4f00*/  BAR.SYNC.DEFER_BLOCKING 0x0 ;  /* 0x0000000000007b1d */ /* 0x000fe20000010000 */
[----:B------:R-:W-:Y:S02]  /*4f10*/  IMAD.IADD R184, R176, 0x1, R183 ;  /* 0x00000001b0b87824 */ /* 0x000fe400078e02b7 */
[----:B------:R-:W-:Y:S02]  /*4f20*/  VIADD R183, R183, 0x80 ;  /* 0x00000080b7b77836 */ /* 0x000fe40000000000 */
[C---:B------:R-:W-:Y:S02]  /*4f30*/  VIADD R186, R184.reuse, 0x82 ;  /* 0x00000082b8ba7836 */ /* 0x040fe40000000000 */
[C---:B------:R-:W-:Y:S01]  /*4f40*/  VIADD R188, R184.reuse, 0x80 ;  /* 0x00000080b8bc7836 */ /* 0x040fe20000000000 */
[----:B------:R-:W-:Y:S01]  /*4f50*/  LDTM.16dp32bit_t0_t15.x32 R4, tmem[UR21] ;  /* 0x00000015000479ee */ /* 0x000fe20008a80000 */
[----:B------:R-:W1:Y:S01]  /*4f60*/  LDTM.16dp32bit_t16_t31.x32 R4, tmem[UR21+0x20] ;  /* 0x00002015000479ee */ /* 0x000e620008aa0000 */
[----:B------:R-:W-:Y:S01]  /*4f70*/  VIADD R190, R184, 0x83 ;  /* 0x00000083b8be7836 */ /* 0x000fe20000000000 */
[C---:B------:R-:W-:Y:S01]  /*4f80*/  ISETP.GE.AND P6, PT, R3.reuse, R186, PT ;  /* 0x000000ba0300720c */ /* 0x040fe20003fc6270 */
[----:B------:R-:W-:Y:S01]  /*4f90*/  IMAD.U32 R182, R182, -0x80000000, RZ ;  /* 0x80000000b6b67824 */ /* 0x000fe200078e00ff */
[----:B------:R-:W-:-:S02]  /*4fa0*/  ISETP.GE.AND P2, PT, R3, R188, PT ;  /* 0x000000bc0300720c */ /* 0x000fc40003f46270 */
[----:B------:R-:W-:Y:S01]  /*4fb0*/  ISETP.GT.AND P3, PT, R3, R188, PT ;  /* 0x000000bc0300720c */ /* 0x000fe20003f64270 */
[----:B------:R-:W-:Y:S01]  /*4fc0*/  VIADD R188, R184, 0x84 ;  /* 0x00000084b8bc7836 */ /* 0x000fe20000000000 */
[----:B------:R-:W2:Y:S01]  /*4fd0*/  @!P1 SYNCS.CCTL.IV [UR16+0xe010] ;  /* 0x00e01000ff0099b1 */ /* 0x000ea20008000010 */
[----:B------:R-:W-:Y:S01]  /*4fe0*/  NOP ;  /* 0x0000000000007918 */ /* 0x000fe20000000000 */
[----:B-1----:R-:W-:Y:S01]  /*4ff0*/  FMUL R4, R4, UR69 ;  /* 0x0000004504047c20 */ /* 0x002fe20008400000 */
[----:B------:R-:W-:Y:S01]  /*5000*/  FMUL R186, R5, UR69 ;  /* 0x0000004505ba7c20 */ /* 0x000fe20008400000 */
[----:B------:R-:W-:Y:S01]  /*5010*/  FMUL R6, R6, UR69 ;  /* 0x0000004506067c20 */ /* 0x000fe20008400000 */
[----:B------:R-:W-:Y:S01]  /*5020*/  FMUL R187, R7, UR69 ;  /* 0x0000004507bb7c20 */ /* 0x000fe20008400000 */
[----:B------:R-:W-:Y:S01]  /*5030*/  FMUL R8, R8, UR69 ;  /* 0x0000004508087c20 */ /* 0x000fe20008400000 */
[----:B------:R-:W-:Y:S01]  /*5040*/  FSEL R5, R4, -INF , P2 ;  /* 0xff80000004057808 */ /* 0x000fe20001000000 */
[----:B------:R-:W-:Y:S01]  /*5050*/  FMUL R11, R11, UR69 ;  /* 0x000000450b0b7c20 */ /* 0x000fe20008400000 */
[----:B------:R-:W-:Y:S01]  /*5060*/  FSEL R4, R186, -INF , P3 ;  /* 0xff800000ba047808 */ /* 0x000fe20001800000 */
[----:B------:R-:W-:Y:S01]  /*5070*/  VIADD R186, R184, 0x85 ;  /* 0x00000085b8ba7836 */ /* 0x000fe20000000000 */
[----:B------:R-:W-:Y:S01]  /*5080*/  FSEL R7, R6, -INF , P6 ;  /* 0xff80000006077808 */ /* 0x000fe20003000000 */
[----:B------:R-:W-:Y:S01]  /*5090*/  FMUL R9, R9, UR69 ;  /* 0x0000004509097c20 */ /* 0x000fe20008400000 */
[C---:B------:R-:W-:Y:S01]  /*50a0*/  ISETP.GE.AND P3, PT, R3.reuse, R188, PT ;  /* 0x000000bc0300720c */ /* 0x040fe20003f66270 */
[C---:B------:R-:W-:Y:S01]  /*50b0*/  VIADD R188, R184.reuse, 0x86 ;  /* 0x00000086b8bc7836 */ /* 0x040fe20000000000 */
[C---:B------:R-:W-:Y:S01]  /*50c0*/  ISETP.GE.AND P6, PT, R3.reuse, R186, PT ;  /* 0x000000ba0300720c */ /* 0x040fe20003fc6270 */
[----:B------:R-:W-:Y:S01]  /*50d0*/  VIADD R186, R184, 0x87 ;  /* 0x00000087b8ba7836 */ /* 0x000fe20000000000 */
[----:B------:R-:W-:Y:S01]  /*50e0*/  FSEL R6, R8, -INF , P3 ;  /* 0xff80000008067808 */ /* 0x000fe20001800000 */
[----:B------:R-:W-:Y:S01]  /*50f0*/  FMUL R8, R10, UR69 ;  /* 0x000000450a087c20 */ /* 0x000fe20008400000 */
[C---:B------:R-:W-:Y:S01]  /*5100*/  VIADD R10, R184.reuse, 0x8a ;  /* 0x0000008ab80a7836 */ /* 0x040fe20000000000 */
[----:B------:R-:W-:Y:S01]  /*5110*/  ISETP.GE.AND P2, PT, R3, R190, PT ;  /* 0x000000be0300720c */ /* 0x000fe20003f46270 */
[----:B------:R-:W-:Y:S01]  /*5120*/  FMUL R17, R17, UR69 ;  /* 0x0000004511117c20 */ /* 0x000fe20008400000 */
[----:B------:R-:W-:Y:S01]  /*5130*/  ISETP.GE.AND P3, PT, R3, R186, PT ;  /* 0x000000ba0300720c */ /* 0x000fe20003f66270 */
[----:B------:R-:W-:Y:S01]  /*5140*/  VIADD R186, R184, 0x88 ;  /* 0x00000088b8ba7836 */ /* 0x000fe20000000000 */
[----:B------:R-:W-:Y:S01]  /*5150*/  FSEL R187, R187, -INF , P2 ;  /* 0xff800000bbbb7808 */ /* 0x000fe20001000000 */
[----:B------:R-:W-:Y:S01]  /*5160*/  FMUL R13, R13, UR69 ;  /* 0x000000450d0d7c20 */ /* 0x000fe20008400000 */
[----:B------:R-:W-:Y:S01]  /*5170*/  FSEL R11, R11, -INF , P3 ;  /* 0xff8000000b0b7808 */ /* 0x000fe20001800000 */
[----:B------:R-:W-:Y:S01]  /*5180*/  FMUL R15, R15, UR69 ;  /* 0x000000450f0f7c20 */ /* 0x000fe20008400000 */
[----:B------:R-:W-:Y:S01]  /*5190*/  ISETP.GE.AND P3, PT, R3, R10, PT ;  /* 0x0000000a0300720c */ /* 0x000fe20003f66270 */
[----:B------:R-:W-:Y:S01]  /*51a0*/  FMUL R10, R12, UR69 ;  /* 0x000000450c0a7c20 */ /* 0x000fe20008400000 */
[----:B------:R-:W-:Y:S01]  /*51b0*/  FMUL R12, R14, UR69 ;  /* 0x000000450e0c7c20 */ /* 0x000fe20008400000 */
[----:B------:R-:W-:Y:S01]  /*51c0*/  FSEL R9, R9, -INF , P6 ;  /* 0xff80000009097808 */ /* 0x000fe20003000000 */
[C---:B------:R-:W-:Y:S01]  /*51d0*/  VIADD R14, R184.reuse, 0x8d ;  /* 0x0000008db80e7836 */ /* 0x040fe20000000000 */
[C---:B------:R-:W-:Y:S01]  /*51e0*/  ISETP.GE.AND P2, PT, R3.reuse, R188, PT ;  /* 0x000000bc0300720c */ /* 0x040fe20003f46270 */
[C---:B------:R-:W-:Y:S01]  /*51f0*/  VIADD R188, R184.reuse, 0x89 ;  /* 0x00000089b8bc7836 */ /* 0x040fe20000000000 */
[----:B------:R-:W-:Y:S01]  /*5200*/  ISETP.GE.AND P6, PT, R3, R186, PT ;  /* 0x000000ba0300720c */ /* 0x000fe20003fc6270 */
[----:B------:R-:W-:Y:S01]  /*5210*/  VIADD R186, R184, 0x8b ;  /* 0x0000008bb8ba7836 */ /* 0x000fe20000000000 */
[----:B------:R-:W-:Y:S01]  /*5220*/  FSEL R12, R12, -INF , P3 ;  /* 0xff8000000c0c7808 */ /* 0x000fe20001800000 */
[----:B------:R-:W-:Y:S01]  /*5230*/  FMUL R19, R19, UR69 ;  /* 0x0000004513137c20 */ /* 0x000fe20008400000 */
[----:B------:R-:W-:Y:S01]  /*5240*/  ISETP.GE.AND P3, PT, R3, R14, PT ;  /* 0x0000000e0300720c */ /* 0x000fe20003f66270 */
[----:B------:R-:W-:Y:S01]  /*5250*/  FMUL R14, R16, UR69 ;  /* 0x00000045100e7c20 */ /* 0x000fe20008400000 */
[----:B------:R-:W-:Y:S01]  /*5260*/  FSEL R8, R8, -INF , P2 ;  /* 0xff80000008087808 */ /* 0x000fe20001000000 */
[----:B------:R-:W-:Y:S01]  /*5270*/  FMUL R22, R22, UR69 ;  /* 0x0000004516167c20 */ /* 0x000fe20008400000 */
[----:B------:R-:W-:Y:S01]  /*5280*/  FSEL R10, R10, -INF , P6 ;  /* 0xff8000000a0a7808 */ /* 0x000fe20003000000 */
[----:B------:R-:W-:Y:S01]  /*5290*/  FMUL R21, R21, UR69 ;  /* 0x0000004515157c20 */ /* 0x000fe20008400000 */
[C---:B------:R-:W-:Y:S01]  /*52a0*/  ISETP.GE.AND P2, PT, R3.reuse, R188, PT ;  /* 0x000000bc0300720c */ /* 0x040fe20003f46270 */
[C---:B------:R-:W-:Y:S01]  /*52b0*/  VIADD R188, R184.reuse, 0x8c ;  /* 0x0000008cb8bc7836 */ /* 0x040fe20000000000 */
[----:B------:R-:W-:Y:S01]  /*52c0*/  ISETP.GE.AND P6, PT, R3, R186, PT ;  /* 0x000000ba0300720c */ /* 0x000fe20003fc6270 */
[C---:B------:R-:W-:Y:S01]  /*52d0*/  VIADD R186, R184.reuse, 0x8e ;  /* 0x0000008eb8ba7836 */ /* 0x040fe20000000000 */
[--C-:B------:R-:W-:Y:S01]  /*52e0*/  LOP3.LUT R16, R183, 0x1a, R36.reuse, 0xfe, !PT ;  /* 0x0000001ab7107812 */ /* 0x100fe200078efe24 */
        /* <DEDUP_REMOVED lines=13> */
[--C-:B------:R-:W-:Y:S01]  /*53c0*/  LOP3.LUT R186, R183, 0x10, R36.reuse, 0xfe, !PT ;  /* 0x00000010b7ba7812 */ /* 0x100fe200078efe24 */
[----:B------:R-:W-:Y:S01]  /*53d0*/  FMUL R27, R27, UR69 ;  /* 0x000000451b1b7c20 */ /* 0x000fe20008400000 */
[----:B------:R-:W-:Y:S01]  /*53e0*/  FSEL R14, R14, -INF , P2 ;  /* 0xff8000000e0e7808 */ /* 0x000fe20001000000 */
[----:B------:R-:W-:Y:S01]  /*53f0*/  FMUL R28, R28, UR69 ;  /* 0x000000451c1c7c20 */ /* 0x000fe20008400000 */
[----:B------:R-:W-:Y:S01]  /*5400*/  FSEL R16, R16, -INF , P6 ;  /* 0xff80000010107808 */ /* 0x000fe20003000000 */
[----:B------:R-:W-:Y:S01]  /*5410*/  FMUL R29, R29, UR69 ;  /* 0x000000451d1d7c20 */ /* 0x000fe20008400000 */
[C---:B------:R-:W-:Y:S01]  /*5420*/  ISETP.GE.AND P2, PT, R3.reuse, R184, PT ;  /* 0x000000b80300720c */ /* 0x040fe20003f46270 */
[----:B------:R-:W-:Y:S01]  /*5430*/  FMUL R30, R30, UR69 ;  /* 0x000000451e1e7c20 */ /* 0x000fe20008400000 */
[----:B------:R-:W-:Y:S01]  /*5440*/  ISETP.GE.AND P6, PT, R3, R186, PT ;  /* 0x000000ba0300720c */ /* 0x000fe20003fc6270 */
[----:B------:R-:W-:Y:S01]  /*5450*/  FMUL R34, R34, UR69 ;  /* 0x0000004522227c20 */ /* 0x000fe20008400000 */
[C-C-:B------:R-:W-:Y:S01]  /*5460*/  LOP3.LUT R184, R183.reuse, 0x12, R36.reuse, 0xfe, !PT ;  /* 0x00000012b7b87812 */ /* 0x140fe200078efe24 */
[----:B------:R-:W-:Y:S01]  /*5470*/  FMUL R32, R32, UR69 ;  /* 0x0000004520207c20 */ /* 0x000fe20008400000 */
[----:B------:R-:W-:Y:S01]  /*5480*/  LOP3.LUT R20, R183, 0x11, R36, 0xfe, !PT ;  /* 0x00000011b7147812 */ /* 0x000fe200078efe24 */
[----:B------:R-:W-:Y:S01]  /*5490*/  FMUL R33, R33, UR69 ;  /* 0x0000004521217c20 */ /* 0x000fe20008400000 */
[----:B------:R-:W-:Y:S01]  /*54a0*/  FSEL R19, R19, -INF , P2 ;  /* 0xff80000013137808 */ /* 0x000fe20001000000 */
[----:B------:R-:W-:Y:S01]  /*54b0*/  FMUL R35, R35, UR69 ;  /* 0x0000004523237c20 */ /* 0x000fe20008400000 */
[----:B------:R-:W-:-:S02]  /*54c0*/  FSEL R18, R18, -INF , P6 ;  /* 0xff80000012127808 */ /* 0x000fc40003000000 */
[C---:B------:R-:W-:Y:S02]  /*54d0*/  ISETP.GE.AND P2, PT, R3.reuse, R184, PT ;  /* 0x000000b80300720c */ /* 0x040fe40003f46270 */
[----:B------:R-:W-:Y:S02]  /*54e0*/  ISETP.GE.AND P6, PT, R3, R20, PT ;  /* 0x000000140300720c */ /* 0x000fe40003fc6270 */
[----:B------:R-:W-:Y:S02]  /*54f0*/  LOP3.LUT R20, R183, 0x15, R36, 0xfe, !PT ;  /* 0x00000015b7147812 */ /* 0x000fe400078efe24 */
[----:B------:R-:W-:Y:S02]  /*5500*/  FSEL R22, R22, -INF , P2 ;  /* 0xff80000016167808 */ /* 0x000fe40001000000 */
[----:B------:R-:W-:Y:S02]  /*5510*/  ISETP.GE.AND P2, PT, R3, R20, PT ;  /* 0x000000140300720c */ /* 0x000fe40003f46270 */
[----:B------:R-:W-:-:S02]  /*5520*/  FMNMX3 R20, R5, R4, R7, !PT ;  /* 0x0000000405147276 */ /* 0x000fc40007800007 */
[----:B------:R-:W-:Y:S02]  /*5530*/  LOP3.LUT R184, R183, 0x13, R36, 0xfe, !PT ;  /* 0x00000013b7b87812 */ /* 0x000fe400078efe24 */
[----:B------:R-:W-:Y:S02]  /*5540*/  FMNMX3 R20, R20, R187, R6, !PT ;  /* 0x000000bb14147276 */ /* 0x000fe40007800006 */
[----:B------:R-:W-:Y:S02]  /*5550*/  FSEL R21, R21, -INF , P6 ;  /* 0xff80000015157808 */ /* 0x000fe40003000000 */
[----:B------:R-:W-:Y:S02]  /*5560*/  FMNMX3 R20, R20, R9, R8, !PT ;  /* 0x0000000914147276 */ /* 0x000fe40007800008 */
[----:B------:R-:W-:Y:S02]  /*5570*/  ISETP.GE.AND P6, PT, R3, R184, PT ;  /* 0x000000b80300720c */ /* 0x000fe40003fc6270 */
[----:B------:R-:W-:-:S02]  /*5580*/  FMNMX3 R20, R20, R11, R10, !PT ;  /* 0x0000000b14147276 */ /* 0x000fc4000780000a */
[----:B------:R-:W-:Y:S02]  /*5590*/  LOP3.LUT R184, R183, 0x14, R36, 0xfe, !PT ;  /* 0x00000014b7b87812 */ /* 0x000fe400078efe24 */
[----:B------:R-:W-:Y:S02]  /*55a0*/  FMNMX3 R20, R20, R13, R12, !PT ;  /* 0x0000000d14147276 */ /* 0x000fe4000780000c */
[----:B------:R-:W-:Y:S02]  /*55b0*/  FSEL R23, R23, -INF , P6 ;  /* 0xff80000017177808 */ /* 0x000fe40003000000 */
[----:B------:R-:W-:Y:S02]  /*55c0*/  FMNMX3 R20, R20, R15, R14, !PT ;  /* 0x0000000f14147276 */ /* 0x000fe4000780000e */
[----:B------:R-:W-:Y:S02]  /*55d0*/  ISETP.GE.AND P6, PT, R3, R184, PT ;  /* 0x000000b80300720c */ /* 0x000fe40003fc6270 */
[----:B------:R-:W-:-:S02]  /*55e0*/  LOP3.LUT R184, R183, 0x17, R36, 0xfe, !PT ;  /* 0x00000017b7b87812 */ /* 0x000fc400078efe24 */
[----:B------:R-:W-:Y:S02]  /*55f0*/  LOP3.LUT R186, R183, 0x16, R36, 0xfe, !PT ;  /* 0x00000016b7ba7812 */ /* 0x000fe400078efe24 */
[----:B------:R-:W-:Y:S02]  /*5600*/  FMNMX3 R20, R20, R17, R16, !PT ;  /* 0x0000001114147276 */ /* 0x000fe40007800010 */
[----:B------:R-:W-:Y:S02]  /*5610*/  FSEL R24, R24, -INF , P6 ;  /* 0xff80000018187808 */ /* 0x000fe40003000000 */
[----:B------:R-:W-:Y:S02]  /*5620*/  FSEL R25, R25, -INF , P2 ;  /* 0xff80000019197808 */ /* 0x000fe40001000000 */
[C---:B------:R-:W-:Y:S02]  /*5630*/  ISETP.GE.AND P6, PT, R3.reuse, R184, PT ;  /* 0x000000b80300720c */ /* 0x040fe40003fc6270 */
[----:B------:R-:W-:-:S02]  /*5640*/  ISETP.GE.AND P2, PT, R3, R186, PT ;  /* 0x000000ba0300720c */ /* 0x000fc40003f46270 */
[C-C-:B------:R-:W-:Y:S02]  /*5650*/  LOP3.LUT R184, R183.reuse, 0x19, R36.reuse, 0xfe, !PT ;  /* 0x00000019b7b87812 */ /* 0x140fe400078efe24 */
[----:B------:R-:W-:Y:S02]  /*5660*/  LOP3.LUT R186, R183, 0x18, R36, 0xfe, !PT ;  /* 0x00000018b7ba7812 */ /* 0x000fe400078efe24 */
[----:B------:R-:W-:Y:S02]  /*5670*/  FMNMX3 R20, R20, R19, R18, !PT ;  /* 0x0000001314147276 */ /* 0x000fe40007800012 */
[----:B------:R-:W-:Y:S02]  /*5680*/  FSEL R26, R26, -INF , P2 ;  /* 0xff8000001a1a7808 */ /* 0x000fe40001000000 */
[----:B------:R-:W-:Y:S02]  /*5690*/  FSEL R27, R27, -INF , P6 ;  /* 0xff8000001b1b7808 */ /* 0x000fe40003000000 */
[----:B------:R-:W-:-:S02]  /*56a0*/  ISETP.GE.AND P2, PT, R3, R184, PT ;  /* 0x000000b80300720c */ /* 0x000fc40003f46270 */
[----:B------:R-:W-:Y:S02]  /*56b0*/  ISETP.GE.AND P6, PT, R3, R186, PT ;  /* 0x000000ba0300720c */ /* 0x000fe40003fc6270 */
[----:B------:R-:W-:Y:S02]  /*56c0*/  FMNMX3 R20, R20, R21, R22, !PT ;  /* 0x0000001514147276 */ /* 0x000fe40007800016 */
[C-C-:B------:R-:W-:Y:S02]  /*56d0*/  LOP3.LUT R184, R183.reuse, 0x1e, R36.reuse, 0xfe, !PT ;  /* 0x0000001eb7b87812 */ /* 0x140fe400078efe24 */
[----:B------:R-:W-:Y:S02]  /*56e0*/  LOP3.LUT R186, R183, 0x1d, R36, 0xfe, !PT ;  /* 0x0000001db7ba7812 */ /* 0x000fe400078efe24 */
[----:B------:R-:W-:Y:S02]  /*56f0*/  FSEL R28, R28, -INF , P6 ;  /* 0xff8000001c1c7808 */ /* 0x000fe40003000000 */
[----:B------:R-:W-:-:S02]  /*5700*/  FMNMX3 R20, R20, R23, R24, !PT ;  /* 0x0000001714147276 */ /* 0x000fc40007800018 */
[----:B------:R-:W-:Y:S02]  /*5710*/  ISETP.GE.AND P6, PT, R3, R184, PT ;  /* 0x000000b80300720c */ /* 0x000fe40003fc6270 */
[----:B------:R-:W-:Y:S02]  /*5720*/  FSEL R29, R29, -INF , P2 ;  /* 0xff8000001d1d7808 */ /* 0x000fe40001000000 */
[--C-:B------:R-:W-:Y:S02]  /*5730*/  LOP3.LUT R184, R183, 0x1c, R36.reuse, 0xfe, !PT ;  /* 0x0000001cb7b87812 */ /* 0x100fe400078efe24 */
[----:B------:R-:W-:Y:S02]  /*5740*/  ISETP.GE.AND P2, PT, R3, R186, PT ;  /* 0x000000ba0300720c */ /* 0x000fe40003f46270 */
[----:B------:R-:W-:Y:S02]  /*5750*/  LOP3.LUT R186, R183, 0x1b, R36, 0xfe, !PT ;  /* 0x0000001bb7ba7812 */ /* 0x000fe400078efe24 */
[----:B------:R-:W-:-:S02]  /*5760*/  FMNMX3 R20, R20, R25, R26, !PT ;  /* 0x0000001914147276 */ /* 0x000fc4000780001a */
[----:B------:R-:W-:Y:S02]  /*5770*/  FSEL R30, R30, -INF , P3 ;  /* 0xff8000001e1e7808 */ /* 0x000fe40001800000 */
[----:B------:R-:W-:Y:S01]  /*5780*/  ISETP.GE.AND P3, PT, R3, R184, PT ;  /* 0x000000b80300720c */ /* 0x000fe20003f66270 */
[----:B------:R-:W-:Y:S01]  /*5790*/  FMUL R184, R31, UR69 ;  /* 0x000000451fb87c20 */ /* 0x000fe20008400000 */
[----:B------:R-:W-:Y:S02]  /*57a0*/  FSEL R195, R34, -INF , P6 ;  /* 0xff80000022c37808 */ /* 0x000fe40003000000 */
[----:B------:R-:W-:Y:S02]  /*57b0*/  ISETP.GE.AND P6, PT, R3, R186, PT ;  /* 0x000000ba0300720c */ /* 0x000fe40003fc6270 */
[----:B------:R-:W-:Y:S02]  /*57c0*/  FMNMX3 R20, R20, R27, R28, !PT ;  /* 0x0000001b14147276 */ /* 0x000fe4000780001c */
[----:B------:R-:W-:-:S02]  /*57d0*/  LOP3.LUT R34, R183, 0x1f, R36, 0xfe, !PT ;  /* 0x0000001fb7227812 */ /* 0x000fc400078efe24 */
[----:B------:R-:W-:Y:S02]  /*57e0*/  FSEL R31, R32, -INF , P3 ;  /* 0xff800000201f7808 */ /* 0x000fe40001800000 */
[----:B------:R-:W-:Y:S02]  /*57f0*/  FSEL R184, R184, -INF , P6 ;  /* 0xff800000b8b87808 */ /* 0x000fe40003000000 */
[----:B------:R-:W-:Y:S02]  /*5800*/  FMNMX3 R20, R20, R29, R30, !PT ;  /* 0x0000001d14147276 */ /* 0x000fe4000780001e */
[----:B------:R-:W-:Y:S02]  /*5810*/  ISETP.GE.AND P3, PT, R3, R34, PT ;  /* 0x000000220300720c */ /* 0x000fe40003f66270 */
[----:B------:R-:W-:Y:S02]  /*5820*/  FSEL R34, R33, -INF , P2 ;  /* 0xff80000021227808 */ /* 0x000fe40001000000 */
[----:B------:R-:W-:-:S02]  /*5830*/  FMNMX3 R20, R20, R184, R31, !PT ;  /* 0x000000b814147276 */ /* 0x000fc4000780001f */
[----:B------:R-:W-:Y:S02]  /*5840*/  FSEL R197, R35, -INF , P3 ;  /* 0xff80000023c57808 */ /* 0x000fe40001800000 */
[----:B------:R-:W-:Y:S02]  /*5850*/  FMNMX3 R20, R20, R34, R195, !PT ;  /* 0x0000002214147276 */ /* 0x000fe400078000c3 */
[----:B------:R-:W-:Y:S02]  /*5860*/  LEA R32, R39, UR16, 0x2 ;  /* 0x0000001027207c11 */ /* 0x000fe4000f8e10ff */
[----:B------:R-:W-:-:S05]  /*5870*/  FMNMX R20, R197, R20, !PT ;  /* 0x00000014c5147209 */ /* 0x000fca0007800000 */
[----:B------:R-:W1:Y:S02]  /*5880*/  SHFL.BFLY PT, R33, R20, 0x10, 0x1f ;  /* 0x0e001f0014217f89 */ /* 0x000e6400000e0000 */
[----:B-1----:R-:W-:-:S05]  /*5890*/  FMNMX R188, R20, R33, !PT ;  /* 0x0000002114bc7209 */ /* 0x002fca0007800000 */
[----:B--2---:R-:W-:Y:S01]  /*58a0*/  @!P4 STS [R41+UR16+0x4000], R188 ;  /* 0x004000bc2900c988 */ /* 0x004fe20008000810 */
[----:B------:R-:W-:Y:S06]  /*58b0*/  BAR.SYNC.DEFER_BLOCKING 0x0 ;  /* 0x0000000000007b1d */ /* 0x000fec0000010000 */
[----:B------:R-:W1:Y:S04]  /*58c0*/  @!P5 LDS R173, [R32+0x4000] ;  /* 0x0040000020add984 */ /* 0x000e680000000800 */
[----:B-1----:R-:W1:Y:S02]  /*58d0*/  SHFL.BFLY PT, R186, R173, 0x1, 0x1f ;  /* 0x0c201f00adba7f89 */ /* 0x002e6400000e0000 */
[----:B-1----:R-:W-:-:S05]  /*58e0*/  FMNMX R33, R173, R186, !PT ;  /* 0x000000baad217209 */ /* 0x002fca0007800000 */
[----:B------:R-:W-:Y:S01]  /*58f0*/  @P0 STS [R32+0x4000], R33 ;  /* 0x0040002120000388 */ /* 0x000fe20000000800 */
[----:B------:R-:W-:Y:S06]  /*5900*/  BAR.SYNC.DEFER_BLOCKING 0x0 ;  /* 0x0000000000007b1d */ /* 0x000fec0000010000 */
[----:B------:R-:W1:Y:S02]  /*5910*/  LDS R20, [R152+UR16+0x4000] ;  /* 0x0040001098147984 */ /* 0x000e640008000800 */
[----:B-1----:R-:W-:-:S05]  /*5920*/  FMNMX R20, R20, R185, !PT ;  /* 0x000000b914147209 */ /* 0x002fca0007800000 */
        /* <DEDUP_REMOVED lines=8> */
[----:B------:R-:W-:Y:S01]  /*59b0*/  MUFU.EX2 R218, R5 ;  /* 0x0000000500da7308 */ /* 0x000fe20000000800 */
[--C-:B------:R-:W-:Y:S01]  /*59c0*/  FADD R6, R6, -R20.reuse ;  /* 0x8000001406067221 */ /* 0x100fe20000000000 */
[--C-:B------:R-:W-:Y:S01]  /*59d0*/  FADD R9, R9, -R20.reuse ;  /* 0x8000001409097221 */ /* 0x100fe20000000000 */
[--C-:B------:R-:W-:Y:S01]  /*59e0*/  FADD R8, R8, -R20.reuse ;  /* 0x8000001408087221 */ /* 0x100fe20000000000 */
[--C-:B------:R-:W-:Y:S01]  /*59f0*/  FADD R11, R11, -R20.reuse ;  /* 0x800000140b0b7221 */ /* 0x100fe20000000000 */
[----:B------:R-:W-:Y:S01]  /*5a00*/  FMUL R6, R6, 1.4426950216293334961 ;  /* 0x3fb8aa3b06067820 */ /* 0x000fe20000400000 */
[----:B------:R-:W-:Y:S01]  /*5a10*/  FMUL R9, R9, 1.4426950216293334961 ;  /* 0x3fb8aa3b09097820 */ /* 0x000fe20000400000 */
[----:B------:R-:W-:Y:S01]  /*5a20*/  FMUL R8, R8, 1.4426950216293334961 ;  /* 0x3fb8aa3b08087820 */ /* 0x000fe20000400000 */
[----:B------:R-:W1:Y:S01]  /*5a30*/  MUFU.EX2 R215, R4 ;  /* 0x0000000400d77308 */ /* 0x000e620000000800 */
[----:B------:R-:W-:Y:S01]  /*5a40*/  FMUL R11, R11, 1.4426950216293334961 ;  /* 0x3fb8aa3b0b0b7820 */ /* 0x000fe20000400000 */
[--C-:B------:R-:W-:Y:S01]  /*5a50*/  FADD R10, R10, -R20.reuse ;  /* 0x800000140a0a7221 */ /* 0x100fe20000000000 */
[--C-:B------:R-:W-:Y:S01]  /*5a60*/  FADD R13, R13, -R20.reuse ;  /* 0x800000140d0d7221 */ /* 0x100fe20000000000 */
[--C-:B------:R-:W-:Y:S01]  /*5a70*/  FADD R12, R12, -R20.reuse ;  /* 0x800000140c0c7221 */ /* 0x100fe20000000000 */
[--C-:B------:R-:W-:Y:S01]  /*5a80*/  FADD R15, R15, -R20.reuse ;  /* 0x800000140f0f7221 */ /* 0x100fe20000000000 */
[----:B------:R-:W-:Y:S01]  /*5a90*/  FMUL R10, R10, 1.4426950216293334961 ;  /* 0x3fb8aa3b0a0a7820 */ /* 0x000fe20000400000 */
[----:B------:R-:W-:Y:S01]  /*5aa0*/  FMUL R13, R13, 1.4426950216293334961 ;  /* 0x3fb8aa3b0d0d7820 */ /* 0x000fe20000400000 */
[----:B------:R-:W2:Y:S01]  /*5ab0*/  MUFU.EX2 R213, R7 ;  /* 0x0000000700d57308 */ /* 0x000ea20000000800 */
[----:B------:R-:W-:Y:S01]  /*5ac0*/  FMUL R12, R12, 1.4426950216293334961 ;  /* 0x3fb8aa3b0c0c7820 */ /* 0x000fe20000400000 */
[----:B------:R-:W-:Y:S01]  /*5ad0*/  FMUL R15, R15, 1.4426950216293334961 ;  /* 0x3fb8aa3b0f0f7820 */ /* 0x000fe20000400000 */
[--C-:B------:R-:W-:Y:S01]  /*5ae0*/  FADD R14, R14, -R20.reuse ;  /* 0x800000140e0e7221 */ /* 0x100fe20000000000 */
[--C-:B------:R-:W-:Y:S01]  /*5af0*/  FADD R17, R17, -R20.reuse ;  /* 0x8000001411117221 */ /* 0x100fe20000000000 */
[--C-:B------:R-:W-:Y:S01]  /*5b00*/  FADD R16, R16, -R20.reuse ;  /* 0x8000001410107221 */ /* 0x100fe20000000000 */
[--C-:B------:R-:W-:Y:S01]  /*5b10*/  FADD R19, R19, -R20.reuse ;  /* 0x8000001413137221 */ /* 0x100fe20000000000 */
[----:B------:R-:W-:Y:S01]  /*5b20*/  FMUL R14, R14, 1.4426950216293334961 ;  /* 0x3fb8aa3b0e0e7820 */ /* 0x000fe20000400000 */
[----:B------:R-:W3:Y:S01]  /*5b30*/  MUFU.EX2 R216, R187 ;  /* 0x000000bb00d87308 */ /* 0x000ee20000000800 */
[----:B-1----:R-:W-:Y:S01]  /*5b40*/  FADD R4, R218, R215 ;  /* 0x000000d7da047221 */ /* 0x002fe20000000000 */
[----:B------:R-:W-:Y:S01]  /*5b50*/  FMUL R17, R17, 1.4426950216293334961 ;  /* 0x3fb8aa3b11117820 */ /* 0x000fe20000400000 */
[--C-:B------:R-:W-:Y:S01]  /*5b60*/  FADD R18, R18, -R20.reuse ;  /* 0x8000001412127221 */ /* 0x100fe20000000000 */
[----:B------:R-:W-:Y:S01]  /*5b70*/  FMUL R19, R19, 1.4426950216293334961 ;  /* 0x3fb8aa3b13137820 */ /* 0x000fe20000400000 */
[--C-:B------:R-:W-:Y:S01]  /*5b80*/  FADD R21, R21, -R20.reuse ;  /* 0x8000001415157221 */ /* 0x100fe20000000000 */
[--C-:B------:R-:W-:Y:S01]  /*5b90*/  FADD R22, R22, -R20.reuse ;  /* 0x8000001416167221 */ /* 0x100fe20000000000 */
[----:B------:R-:W-:Y:S01]  /*5ba0*/  FADD R23, R23, -R20 ;  /* 0x8000001417177221 */ /* 0x000fe20000000000 */
[----:B------:R-:W1:Y:S01]  /*5bb0*/  MUFU.EX2 R211, R6 ;  /* 0x0000000600d37308 */ /* 0x000e620000000800 */
[----:B--2---:R-:W-:Y:S01]  /*5bc0*/  FADD R5, R213, R4 ;  /* 0x00000004d5057221 */ /* 0x004fe20000000000 */
[----:B------:R-:W-:Y:S01]  /*5bd0*/  FMUL R21, R21, 1.4426950216293334961 ;  /* 0x3fb8aa3b15157820 */ /* 0x000fe20000400000 */
[--C-:B------:R-:W-:Y:S01]  /*5be0*/  FADD R24, R24, -R20.reuse ;  /* 0x8000001418187221 */ /* 0x100fe20000000000 */
[----:B------:R-:W-:Y:S01]  /*5bf0*/  FMUL R23, R23, 1.4426950216293334961 ;  /* 0x3fb8aa3b17177820 */ /* 0x000fe20000400000 */
[--C-:B------:R-:W-:Y:S01]  /*5c00*/  FADD R25, R25, -R20.reuse ;  /* 0x8000001419197221 */ /* 0x100fe20000000000 */
[--C-:B------:R-:W-:Y:S01]  /*5c10*/  FADD R26, R26, -R20.reuse ;  /* 0x800000141a1a7221 */ /* 0x100fe20000000000 */
[--C-:B------:R-:W-:Y:S01]  /*5c20*/  FADD R27, R27, -R20.reuse ;  /* 0x800000141b1b7221 */ /* 0x100fe20000000000 */
[----:B------:R-:W2:Y:S01]  /*5c30*/  MUFU.EX2 R214, R9 ;  /* 0x0000000900d67308 */ /* 0x000ea20000000800 */
[----:B---3--:R-:W-:Y:S01]  /*5c40*/  FADD R4, R216, R5 ;  /* 0x00000005d8047221 */ /* 0x008fe20000000000 */
[----:B------:R-:W-:Y:S01]  /*5c50*/  FMUL R25, R25, 1.4426950216293334961 ;  /* 0x3fb8aa3b19197820 */ /* 0x000fe20000400000 */
[--C-:B------:R-:W-:Y:S01]  /*5c60*/  FADD R28, R28, -R20.reuse ;  /* 0x800000141c1c7221 */ /* 0x100fe20000000000 */
[----:B------:R-:W-:Y:S01]  /*5c70*/  FMUL R27, R27, 1.4426950216293334961 ;  /* 0x3fb8aa3b1b1b7820 */ /* 0x000fe20000400000 */
[--C-:B------:R-:W-:Y:S01]  /*5c80*/  FADD R29, R29, -R20.reuse ;  /* 0x800000141d1d7221 */ /* 0x100fe20000000000 */
[--C-:B------:R-:W-:Y:S01]  /*5c90*/  FADD R30, R30, -R20.reuse ;  /* 0x800000141e1e7221 */ /* 0x100fe20000000000 */
[----:B------:R-:W-:Y:S01]  /*5ca0*/  FADD R184, R184, -R20 ;  /* 0x80000014b8b87221 */ /* 0x000fe20000000000 */
        /* <DEDUP_REMOVED lines=8> */
[----:B------:R1:W4:Y:S01]  /*5d30*/  MUFU.EX2 R212, R11 ;  /* 0x0000000b00d47308 */ /* 0x0003220000000800 */
[----:B--2---:R-:W-:-:S07]  /*5d40*/  FADD R4, R214, R5 ;  /* 0x00000005d6047221 */ /* 0x004fce0000000000 */
[----:B------:R-:W2:Y:S01]  /*5d50*/  MUFU.EX2 R193, R10 ;  /* 0x0000000a00c17308 */ /* 0x000ea20000000800 */
[----:B---3--:R-:W-:Y:S01]  /*5d60*/  FADD R5, R209, R4 ;  /* 0x00000004d1057221 */ /* 0x008fe20000000000 */
[----:B-1----:R-:W-:Y:S01]  /*5d70*/  FMUL R11, R16, 1.4426950216293334961 ;  /* 0x3fb8aa3b100b7820 */ /* 0x002fe20000400000 */
[----:B------:R-:W-:-:S05]  /*5d80*/  FMUL R16, R28, 1.4426950216293334961 ;  /* 0x3fb8aa3b1c107820 */ /* 0x000fca0000400000 */
[----:B------:R1:W3:Y:S01]  /*5d90*/  MUFU.EX2 R210, R13 ;  /* 0x0000000d00d27308 */ /* 0x0002e20000000800 */
[----:B----4-:R-:W-:-:S07]  /*5da0*/  FADD R4, R212, R5 ;  /* 0x00000005d4047221 */ /* 0x010fce0000000000 */
[----:B------:R4:W5:Y:S01]  /*5db0*/  MUFU.EX2 R191, R12 ;  /* 0x0000000c00bf7308 */ /* 0x0009620000000800 */
[----:B--2---:R-:W-:Y:S01]  /*5dc0*/  FADD R5, R193, R4 ;  /* 0x00000004c1057221 */ /* 0x004fe20000000000 */
[----:B-1----:R-:W-:-:S06]  /*5dd0*/  FMUL R13, R22, 1.4426950216293334961 ;  /* 0x3fb8aa3b160d7820 */ /* 0x002fcc0000400000 */
[----:B------:R1:W2:Y:S01]  /*5de0*/  MUFU.EX2 R208, R15 ;  /* 0x0000000f00d07308 */ /* 0x0002a20000000800 */
[----:B---3--:R-:W-:Y:S01]  /*5df0*/  FADD R4, R210, R5 ;  /* 0x00000005d2047221 */ /* 0x008fe20000000000 */
[----:B----4-:R-:W-:Y:S01]  /*5e00*/  FMUL R12, R18, 1.4426950216293334961 ;  /* 0x3fb8aa3b120c7820 */ /* 0x010fe20000400000 */
[----:B------:R-:W-:Y:S01]  /*5e10*/  FMUL R18, R31, 1.4426950216293334961 ;  /* 0x3fb8aa3b1f127820 */ /* 0x000fe20000400000 */
[----:B------:R-:W-:-:S04]  /*5e20*/  FMUL R31, R34, 1.4426950216293334961 ;  /* 0x3fb8aa3b221f7820 */ /* 0x000fc80000400000 */
[----:B------:R3:W4:Y:S01]  /*5e30*/  MUFU.EX2 R10, R14 ;  /* 0x0000000e000a7308 */ /* 0x0007220000000800 */
[----:B-----5:R-:W-:Y:S01]  /*5e40*/  FADD R5, R191, R4 ;  /* 0x00000004bf057221 */ /* 0x020fe20000000000 */
[----:B-1----:R-:W-:-:S06]  /*5e50*/  FMUL R15, R26, 1.4426950216293334961 ;  /* 0x3fb8aa3b1a0f7820 */ /* 0x002fcc0000400000 */
[----:B------:R1:W5:Y:S01]  /*5e60*/  MUFU.EX2 R189, R17 ;  /* 0x0000001100bd7308 */ /* 0x0003620000000800 */
[----:B--2---:R-:W-:Y:S01]  /*5e70*/  FADD R5, R208, R5 ;  /* 0x00000005d0057221 */ /* 0x004fe20000000000 */
[----:B---3--:R-:W-:-:S06]  /*5e80*/  FMUL R14, R24, 1.4426950216293334961 ;  /* 0x3fb8aa3b180e7820 */ /* 0x008fcc0000400000 */
[----:B------:R-:W2:Y:S01]  /*5e90*/  MUFU.EX2 R11, R11 ;  /* 0x0000000b000b7308 */ /* 0x000ea20000000800 */
[----:B----4-:R-:W-:Y:S01]  /*5ea0*/  FADD R4, R10, R5 ;  /* 0x000000050a047221 */ /* 0x010fe20000000000 */
[----:B-1----:R-:W-:-:S06]  /*5eb0*/  FMUL R17, R30, 1.4426950216293334961 ;  /* 0x3fb8aa3b1e117820 */ /* 0x002fcc0000400000 */
[----:B------:R1:W3:Y:S01]  /*5ec0*/  MUFU.EX2 R192, R19 ;  /* 0x0000001300c07308 */ /* 0x0002e20000000800 */
[----:B-----5:R-:W-:-:S07]  /*5ed0*/  FADD R4, R189, R4 ;  /* 0x00000004bd047221 */ /* 0x020fce0000000000 */
[----:B------:R-:W4:Y:S01]  /*5ee0*/  MUFU.EX2 R12, R12 ;  /* 0x0000000c000c7308 */ /* 0x000f220000000800 */
[----:B--2---:R-:W-:Y:S01]  /*5ef0*/  FADD R5, R11, R4 ;  /* 0x000000040b057221 */ /* 0x004fe20000000000 */
[----:B-1----:R-:W-:Y:S01]  /*5f00*/  FMUL R19, R195, 1.4426950216293334961 ;  /* 0x3fb8aa3bc3137820 */ /* 0x002fe20000400000 */
[----:B------:R-:W-:-:S05]  /*5f10*/  IMAD.WIDE R194, R177, 0x2, R164 ;  /* 0x00000002b1c27825 */ /* 0x000fca00078e02a4 */
[----:B------:R-:W1:Y:S01]  /*5f20*/  MUFU.EX2 R187, R21 ;  /* 0x0000001500bb7308 */ /* 0x000e620000000800 */
[----:B---3--:R-:W-:Y:S01]  /*5f30*/  FADD R5, R192, R5 ;  /* 0x00000005c0057221 */ /* 0x008fe20000000000 */
[----:B------:R-:W-:Y:S06]  /*5f40*/  BAR.SYNC.DEFER_BLOCKING 0x0 ;  /* 0x0000000000007b1d */ /* 0x000fec0000010000 */
[----:B------:R-:W2:Y:S01]  /*5f50*/  MUFU.EX2 R13, R13 ;  /* 0x0000000d000d7308 */ /* 0x000ea20000000800 */
[----:B----4-:R-:W-:-:S07]  /*5f60*/  FADD R4, R12, R5 ;  /* 0x000000050c047221 */ /* 0x010fce0000000000 */
[----:B------:R-:W3:Y:S01]  /*5f70*/  MUFU.EX2 R190, R23 ;  /* 0x0000001700be7308 */ /* 0x000ee20000000800 */
[----:B-1----:R-:W-:-:S07]  /*5f80*/  FADD R4, R187, R4 ;  /* 0x00000004bb047221 */ /* 0x002fce0000000000 */
[----:B------:R-:W1:Y:S01]  /*5f90*/  MUFU.EX2 R14, R14 ;  /* 0x0000000e000e7308 */ /* 0x000e620000000800 */
[----:B--2---:R-:W-:-:S07]  /*5fa0*/  FADD R5, R13, R4 ;  /* 0x000000040d057221 */ /* 0x004fce0000000000 */
[----:B------:R-:W2:Y:S01]  /*5fb0*/  MUFU.EX2 R35, R25 ;  /* 0x0000001900237308 */ /* 0x000ea20000000800 */
[----:B---3--:R-:W-:-:S07]  /*5fc0*/  FADD R5, R190, R5 ;  /* 0x00000005be057221 */ /* 0x008fce0000000000 */
        /* <DEDUP_REMOVED lines=10> */
[----:B------:R2:W4:Y:S01]  /*6070*/  MUFU.EX2 R186, R184 ;  /* 0x000000b800ba7308 */ /* 0x0005220000000800 */
[----:B---3--:R-:W-:-:S07]  /*6080*/  FADD R4, R33, R4 ;  /* 0x0000000421047221 */ /* 0x008fce0000000000 */
[----:B------:R-:W3:Y:S01]  /*6090*/  MUFU.EX2 R18, R18 ;  /* 0x0000001200127308 */ /* 0x000ee20000000800 */
[----:B--2---:R-:W-:Y:S01]  /*60a0*/  FMUL R184, R197, 1.4426950216293334961 ;  /* 0x3fb8aa3bc5b87820 */ /* 0x004fe20000400000 */
[----:B-1----:R-:W-:Y:S01]  /*60b0*/  FADD R5, R17, R4 ;  /* 0x0000000411057221 */ /* 0x002fe20000000000 */
[----:B------:R-:W-:-:S05]  /*60c0*/  IMAD.WIDE R196, R177, 0x2, R174 ;  /* 0x00000002b1c47825 */ /* 0x000fca00078e02ae */
[----:B------:R-:W1:Y:S01]  /*60d0*/  MUFU.EX2 R31, R31 ;  /* 0x0000001f001f7308 */ /* 0x000e620000000800 */
[----:B----4-:R-:W-:-:S07]  /*60e0*/  FADD R5, R186, R5 ;  /* 0x00000005ba057221 */ /* 0x010fce0000000000 */
[----:B------:R-:W2:Y:S01]  /*60f0*/  MUFU.EX2 R19, R19 ;  /* 0x0000001300137308 */ /* 0x000ea20000000800 */
[----:B---3--:R-:W-:-:S07]  /*6100*/  FADD R4, R18, R5 ;  /* 0x0000000512047221 */ /* 0x008fce0000000000 */
[----:B------:R-:W3:Y:S01]  /*6110*/  MUFU.EX2 R184, R184 ;  /* 0x000000b800b87308 */ /* 0x000ee20000000800 */
[----:B-1----:R-:W-:-:S04]  /*6120*/  FADD R4, R31, R4 ;  /* 0x000000041f047221 */ /* 0x002fc80000000000 */
[----:B--2---:R-:W-:-:S04]  /*6130*/  FADD R5, R19, R4 ;  /* 0x0000000413057221 */ /* 0x004fc80000000000 */
[----:B---3--:R-:W-:-:S05]  /*6140*/  FADD R5, R184, R5 ;  /* 0x00000005b8057221 */ /* 0x008fca0000000000 */
[----:B------:R-:W1:Y:S02]  /*6150*/  SHFL.BFLY PT, R4, R5, 0x10, 0x1f ;  /* 0x0e001f0005047f89 */ /* 0x000e6400000e0000 */
[----:B-1----:R-:W-:-:S05]  /*6160*/  FADD R6, R5, R4 ;  /* 0x0000000405067221 */ /* 0x002fca0000000000 */
[----:B------:R-:W-:Y:S01]  /*6170*/  @!P4 STS [R41+UR16+0x4000], R6 ;  /* 0x004000062900c988 */ /* 0x000fe20008000810 */
[----:B------:R-:W-:Y:S06]  /*6180*/  BAR.SYNC.DEFER_BLOCKING 0x0 ;  /* 0x0000000000007b1d */ /* 0x000fec0000010000 */
[----:B------:R-:W1:Y:S04]  /*6190*/  @!P5 LDS R181, [R32+0x4000] ;  /* 0x0040000020b5d984 */ /* 0x000e680000000800 */
[----:B-1----:R-:W1:Y:S02]  /*61a0*/  SHFL.BFLY PT, R4, R181, 0x1, 0x1f ;  /* 0x0c201f00b5047f89 */ /* 0x002e6400000e0000 */
[----:B-1----:R-:W-:-:S05]  /*61b0*/  FADD R7, R181, R4 ;  /* 0x00000004b5077221 */ /* 0x002fca0000000000 */
[----:B------:R1:W-:Y:S01]  /*61c0*/  @P0 STS [R32+0x4000], R7 ;  /* 0x0040000720000388 */ /* 0x0003e20000000800 */
[----:B------:R-:W-:Y:S06]  /*61d0*/  BAR.SYNC.DEFER_BLOCKING 0x0 ;  /* 0x0000000000007b1d */ /* 0x000fec0000010000 */
[----:B------:R1:W2:Y:S01]  /*61e0*/  LDS R21, [R152+UR16+0x4000] ;  /* 0x0040001098157984 */ /* 0x0002a20008000800 */
[----:B------:R-:W3:Y:S02]  /*61f0*/  SYNCS.PHASECHK.TRANS64.TRYWAIT P2, [UR19], R182 ;  /* 0x000000b6ff0075a7 */ /* 0x000ee40008041113 */
[----:B-123--:R-:W-:Y:S05]  /*6200*/  @!P2 BRA `(.L_x_15) ;  /* 0x0000001c0084a947 */ /* 0x00efea0003800000 */
.L_x_24:
[C---:B------:R-:W-:Y:S01]  /*6210*/  IMAD.WIDE R28, R177.reuse, 0x2, R108 ;  /* 0x00000002b11c7825 */ /* 0x040fe200078e026c */
[----:B------:R-:W2:Y:S03]  /*6220*/  LDG.E.U16 R34, desc[UR30][R196.64] ;  /* 0x0000001ec4227981 */ /* 0x000ea6000c1e1500 */
[C---:B------:R-:W-:Y:S01]  /*6230*/  IMAD.WIDE R26, R177.reuse, 0x2, R116 ;  /* 0x00000002b11a7825 */ /* 0x040fe200078e0274 */
[----:B------:R-:W3:Y:S03]  /*6240*/  LDG.E.U16 R32, desc[UR30][R194.64] ;  /* 0x0000001ec2207981 */ /* 0x000ee6000c1e1500 */
[C---:B------:R-:W-:Y:S01]  /*6250*/  IMAD.WIDE R6, R177.reuse, 0x2, R124 ;  /* 0x00000002b1067825 */ /* 0x040fe200078e027c */
[----:B------:R-:W4:Y:S03]  /*6260*/  LDG.E.U16 R28, desc[UR30][R28.64] ;  /* 0x0000001e1c1c7981 */ /* 0x000f26000c1e1500 */
[C---:B------:R-:W-:Y:S01]  /*6270*/  IMAD.WIDE R4, R177.reuse, 0x2, R132 ;  /* 0x00000002b1047825 */ /* 0x040fe200078e0284 */
[----:B------:R-:W5:Y:S03]  /*6280*/  LDG.E.U16 R26, desc[UR30][R26.64] ;  /* 0x0000001e1a1a7981 */ /* 0x000f66000c1e1500 */
[C---:B------:R-:W-:Y:S01]  /*6290*/  IMAD.WIDE R206, R177.reuse, 0x2, R140 ;  /* 0x00000002b1ce7825 */ /* 0x040fe200078e028c */
[----:B------:R-:W5:Y:S03]  /*62a0*/  LDG.E.U16 R24, desc[UR30][R6.64] ;  /* 0x0000001e06187981 */ /* 0x000f66000c1e1500 */
        /* <DEDUP_REMOVED lines=8> */
[C---:B------:R-:W-:Y:S01]  /*6330*/  IMAD.WIDE R8, R177.reuse, 0x2, R156 ;  /* 0x00000002b1087825 */ /* 0x040fe200078e029c */
[----:B------:R-:W5:Y:S03]  /*6340*/  LDG.E.U16 R27, desc[UR30][R200.64] ;  /* 0x0000001ec81b7981 */ /* 0x000f66000c1e1500 */
[C---:B-1----:R-:W-:Y:S01]  /*6350*/  IMAD.WIDE R4, R177.reuse, 0x2, R118 ;  /* 0x00000002b1047825 */ /* 0x042fe200078e0276 */
[----:B------:R1:W5:Y:S03]  /*6360*/  LDG.E.U16 R29, desc[UR30][R198.64] ;  /* 0x0000001ec61d7981 */ /* 0x000366000c1e1500 */
[C---:B------:R-:W-:Y:S01]  /*6370*/  IMAD.WIDE R6, R177.reuse, 0x2, R126 ;  /* 0x00000002b1067825 */ /* 0x040fe200078e027e */
[----:B------:R0:W5:Y:S03]  /*6380*/  LDG.E.U16 R30, desc[UR30][R8.64] ;  /* 0x0000001e081e7981 */ /* 0x000166000c1e1500 */
[C---:B------:R-:W-:Y:S01]  /*6390*/  IMAD.WIDE R194, R177.reuse, 0x2, R142 ;  /* 0x00000002b1c27825 */ /* 0x040fe200078e028e */
[----:B------:R0:W5:Y:S03]  /*63a0*/  LDG.E.U16 R217, desc[UR30][R4.64] ;  /* 0x0000001e04d97981 */ /* 0x000166000c1e1500 */
[C---:B------:R-:W-:Y:S01]  /*63b0*/  IMAD.WIDE R196, R177.reuse, 0x2, R168 ;  /* 0x00000002b1c47825 */ /* 0x040fe200078e02a8 */
[----:B------:R0:W5:Y:S03]  /*63c0*/  LDG.E.U16 R219, desc[UR30][R6.64] ;  /* 0x0000001e06db7981 */ /* 0x000166000c1e1500 */
        /* <DEDUP_REMOVED lines=8> */
[C---:B------:R-:W-:Y:S01]  /*6450*/  IMAD.WIDE R206, R177.reuse, 0x2, R128 ;  /* 0x00000002b1ce7825 */ /* 0x040fe200078e0280 */
[----:B------:R1:W5:Y:S03]  /*6460*/  LDG.E.U16 R226, desc[UR30][R202.64] ;  /* 0x0000001ecae27981 */ /* 0x000366000c1e1500 */
[C---:B0-----:R-:W-:Y:S01]  /*6470*/  IMAD.WIDE R8, R177.reuse, 0x2, R134 ;  /* 0x00000002b1087825 */ /* 0x041fe200078e0286 */
        /* <DEDUP_REMOVED lines=16> */
[----:B------:R-:W5:Y:S03]  /*6580*/  LDG.E.U16 R201, desc[UR30][R200.64] ;  /* 0x0000001ec8c97981 */ /* 0x000f66000c1e1500 */
[C---:B------:R-:W-:Y:S01]  /*6590*/  IMAD.WIDE R206, R177.reuse, 0x2, R146 ;  /* 0x00000002b1ce7825 */ /* 0x040fe200078e0292 */
[----:B------:R-:W5:Y:S03]  /*65a0*/  LDG.E.U16 R203, desc[UR30][R202.64] ;  /* 0x0000001ecacb7981 */ /* 0x000f66000c1e1500 */
[----:B------:R-:W-:Y:S01]  /*65b0*/  IMAD.WIDE R8, R177, 0x2, R166 ;  /* 0x00000002b1087825 */ /* 0x000fe200078e02a6 */
[----:B------:R-:W5:Y:S04]  /*65c0*/  LDG.E.U16 R205, desc[UR30][R204.64] ;  /* 0x0000001ecccd7981 */ /* 0x000f68000c1e1500 */
[----:B------:R0:W5:Y:S04]  /*65d0*/  LDG.E.U16 R225, desc[UR30][R8.64] ;  /* 0x0000001e08e17981 */ /* 0x000168000c1e1500 */
[----:B------:R-:W5:Y:S01]  /*65e0*/  LDG.E.U16 R207, desc[UR30][R206.64] ;  /* 0x0000001ececf7981 */ /* 0x000f62000c1e1500 */
[----:B-1----:R-:W-:-:S02]  /*65f0*/  F2FP.F16.F32.PACK_AB R4, R215, R218 ;  /* 0x000000dad704723e */ /* 0x002fc400000000ff */
[----:B------:R-:W-:Y:S02]  /*6600*/  F2FP.F16.F32.PACK_AB R5, R216, R213 ;  /* 0x000000d5d805723e */ /* 0x000fe400000000ff */
[----:B------:R-:W-:Y:S02]  /*6610*/  F2FP.F16.F32.PACK_AB R6, R214, R211 ;  /* 0x000000d3d606723e */ /* 0x000fe400000000ff */
[----:B------:R-:W-:Y:S02]  /*6620*/  F2FP.F16.F32.PACK_AB R7, R212, R209 ;  /* 0x000000d1d407723e */ /* 0x000fe400000000ff */
[----:B0-----:R-:W-:Y:S02]  /*6630*/  F2FP.F16.F32.PACK_AB R8, R210, R193 ;  /* 0x000000c1d208723e */ /* 0x001fe400000000ff */
[----:B------:R-:W-:Y:S02]  /*6640*/  F2FP.F16.F32.PACK_AB R9, R208, R191 ;  /* 0x000000bfd009723e */ /* 0x000fe400000000ff */
[----:B------:R-:W-:-:S02]  /*6650*/  F2FP.F16.F32.PACK_AB R10, R189, R10 ;  /* 0x0000000abd0a723e */ /* 0x000fc400000000ff */
[----:B------:R-:W-:Y:S02]  /*6660*/  F2FP.F16.F32.PACK_AB R11, R192, R11 ;  /* 0x0000000bc00b723e */ /* 0x000fe400000000ff */
[----:B------:R-:W-:Y:S02]  /*6670*/  F2FP.F16.F32.PACK_AB R12, R187, R12 ;  /* 0x0000000cbb0c723e */ /* 0x000fe400000000ff */
[----:B------:R-:W-:Y:S02]  /*6680*/  F2FP.F16.F32.PACK_AB R13, R190, R13 ;  /* 0x0000000dbe0d723e */ /* 0x000fe400000000ff */
[----:B------:R-:W-:Y:S02]  /*6690*/  F2FP.F16.F32.PACK_AB R14, R35, R14 ;  /* 0x0000000e230e723e */ /* 0x000fe400000000ff */
[----:B------:R-:W-:Y:S02]  /*66a0*/  F2FP.F16.F32.PACK_AB R15, R188, R15 ;  /* 0x0000000fbc0f723e */ /* 0x000fe400000000ff */
[----:B------:R-:W-:-:S02]  /*66b0*/  F2FP.F16.F32.PACK_AB R16, R33, R16 ;  /* 0x000000102110723e */ /* 0x000fc400000000ff */
[----:B------:R-:W-:Y:S02]  /*66c0*/  F2FP.F16.F32.PACK_AB R17, R186, R17 ;  /* 0x00000011ba11723e */ /* 0x000fe400000000ff */
[----:B------:R-:W-:Y:S02]  /*66d0*/  F2FP.F16.F32.PACK_AB R18, R31, R18 ;  /* 0x000000121f12723e */ /* 0x000fe400000000ff */
[----:B------:R-:W-:-:S04]  /*66e0*/  F2FP.F16.F32.PACK_AB R19, R184, R19 ;  /* 0x00000013b813723e */ /* 0x000fc800000000ff */
[----:B------:R-:W-:Y:S01]  /*66f0*/  STTM.16dp32bit_t0_t15.x16 tmem[UR18+0x40], R4 ;  /* 0x00004004000079ed */ /* 0x000fe20008a00012 */
[----:B------:R-:W-:Y:S01]  /*6700*/  STTM.16dp32bit_t16_t31.x16 tmem[UR18+0x50], R4 ;  /* 0x00005004000079ed */ /* 0x000fe20008a20012 */
[----:B------:R-:W-:Y:S01]  /*6710*/  ULEA UR19, UR25, UR16, 0x3 ;  /* 0x0000001019137291 */ /* 0x000fe2000f8e18ff */
[----:B------:R-:W-:-:S03]  /*6720*/  UMOV UR6, UR15 ;  /* 0x0000000f00067c82 */ /* 0x000fc60008000000 */
[----:B------:R-:W-:Y:S01]  /*6730*/  UIADD3 UR19, UPT, UPT, UR19, 0xe000, URZ ;  /* 0x0000e00013137890 */ /* 0x000fe2000fffe0ff */
[----:B--2---:R-:W-:Y:S04]  /*6740*/  STS.U16 [R153+UR16+0x8000], R34 ;  /* 0x0080002299007988 */ /* 0x004fe80008000410 */
[----:B---3--:R-:W-:Y:S04]  /*6750*/  STS.U16 [R153+UR16+0x8400], R32 ;  /* 0x0084002099007988 */ /* 0x008fe80008000410 */
[----:B----4-:R-:W-:Y:S04]  /*6760*/  STS.U16 [R153+UR16+0x8c00], R28 ;  /* 0x008c001c99007988 */ /* 0x010fe80008000410 */
[----:B-----5:R-:W-:Y:S04]  /*6770*/  STS.U16 [R153+UR16+0x9000], R26 ;  /* 0x0090001a99007988 */ /* 0x020fe80008000410 */
[----:B------:R-:W-:Y:S04]  /*6780*/  STS.U16 [R153+UR16+0x9400], R24 ;  /* 0x0094001899007988 */ /* 0x000fe80008000410 */
[----:B------:R0:W-:Y:S04]  /*6790*/  STS.U16 [R153+UR16+0x9800], R22 ;  /* 0x0098001699007988 */ /* 0x0001e80008000410 */
[----:B------:R1:W-:Y:S01]  /*67a0*/  STS.U16 [R153+UR16+0x9c00], R182 ;  /* 0x009c00b699007988 */ /* 0x0003e20008000410 */
[----:B0-----:R-:W-:-:S04]  /*67b0*/  FADD R22, -R20, R185 ;  /* 0x000000b914167221 */ /* 0x001fc80000000100 */
[----:B------:R-:W-:Y:S01]  /*67c0*/  FMUL R22, R22, 1.4426950216293334961 ;  /* 0x3fb8aa3b16167820 */ /* 0x000fe20000400000 */
        /* <DEDUP_REMOVED lines=25> */
[----:B------:R-:W0:Y:S02]  /*6960*/  FENCE.VIEW.ASYNC.T ;  /* 0x00000000000073c6 */ /* 0x000e240000000200 */
[----:B0-----:R-:W-:Y:S06]  /*6970*/  BAR.SYNC.DEFER_BLOCKING 0x0 ;  /* 0x0000000000007b1d */ /* 0x001fec0000010000 */
[----:B------:R-:W-:Y:S01]  /*6980*/  LDTM.16dp32bit_t0_t15.x16 R4, tmem[UR18] ;  /* 0x00000012000479ee */ /* 0x000fe20008a00000 */
[----:B------:R-:W0:Y:S01]  /*6990*/  LDTM.16dp32bit_t16_t31.x16 R4, tmem[UR18+0x10] ;  /* 0x00001012000479ee */ /* 0x000e220008a20000 */
[----:B------:R-:W0:Y:S01]  /*69a0*/  MUFU.EX2 R22, R22 ;  /* 0x0000001600167308 */ /* 0x000e220000000800 */
[----:B------:R-:W-:Y:S01]  /*69b0*/  NOP ;  /* 0x0000000000007918 */ /* 0x000fe20000000000 */
[C---:B0-----:R-:W-:Y:S01]  /*69c0*/  FMUL R4, R22.reuse, R4 ;  /* 0x0000000416047220 */ /* 0x041fe20000400000 */
        /* <DEDUP_REMOVED lines=16> */
[----:B------:R1:W-:Y:S01]  /*6ad0*/  STTM.16dp32bit_t16_t31.x16 tmem[UR18+0x10], R4 ;  /* 0x00001004000079ed */ /* 0x0003e20008a20012 */
[----:B------:R-:W0:Y:S02]  /*6ae0*/  FENCE.VIEW.ASYNC.T ;  /* 0x00000000000073c6 */ /* 0x000e240000000200 */
[----:B0-----:R-:W-:Y:S06]  /*6af0*/  BAR.SYNC.DEFER_BLOCKING 0x0 ;  /* 0x0000000000007b1d */ /* 0x001fec0000010000 */
[----:B------:R0:W-:Y:S06]  /*6b00*/  MEMBAR.ALL.CTA ;  /* 0x0000000000007992 */ /* 0x0001ec0000008000 */
[----:B0-----:R-:W0:Y:S02]  /*6b10*/  FENCE.VIEW.ASYNC.S ;  /* 0x00000000000073c6 */ /* 0x001e240000000000 */
[----:B0-----:R-:W-:Y:S06]  /*6b20*/  BAR.SYNC.DEFER_BLOCKING 0x0 ;  /* 0x0000000000007b1d */ /* 0x001fec0000010000 */
[----:B------:R-:W-:Y:S05]  /*6b30*/  BRA.U UP2, `(.L_x_16) ;  /* 0x0000000102947547 */ /* 0x000fea000b800000 */
[----:B------:R-:W-:Y:S02]  /*6b40*/  UIADD3 UR27, UPT, UPT, UR17, 0x48, URZ ;  /* 0x00000048111b7890 */ /* 0x000fe4000fffe0ff */
[----:B------:R-:W-:Y:S02]  /*6b50*/  UIADD3 UR29, UPT, UPT, UR17, 0x50, URZ ;  /* 0x00000050111d7890 */ /* 0x000fe4000fffe0ff */
[----:B------:R-:W-:Y:S02]  /*6b60*/  UIADD3 UR70, UPT, UPT, UR17, 0x58, URZ ;  /* 0x0000005811467890 */ /* 0x000fe4000fffe0ff */
[----:B------:R-:W-:Y:S02]  /*6b70*/  UIADD3 UR71, UPT, UPT, UR17, 0x60, URZ ;  /* 0x0000006011477890 */ /* 0x000fe4000fffe0ff */
[----:B------:R-:W-:Y:S02]  /*6b80*/  UIADD3 UR72, UPT, UPT, UR17, 0x68, URZ ;  /* 0x0000006811487890 */ /* 0x000fe4000fffe0ff */
[----:B------:R-:W-:Y:S01]  /*6b90*/  UIADD3 UR73, UPT, UPT, UR17, 0x70, URZ ;  /* 0x0000007011497890 */ /* 0x000fe2000fffe0ff */
[----:B------:R-:W-:Y:S01]  /*6ba0*/  UMOV UR12, 0x0 ;  /* 0x00000000000c7882 */ /* 0x000fe20000000000 */
[----:B------:R-:W-:Y:S01]  /*6bb0*/  UMOV UR13, 0x4100010 ;  /* 0x04100010000d7882 */ /* 0x000fe20000000000 */
[----:B------:R-:W-:Y:S01]  /*6bc0*/  UMOV UR15, 0x40004040 ;  /* 0x40004040000f7882 */ /* 0x000fe20000000000 */
[----:B------:R-:W-:-:S02]  /*6bd0*/  UIADD3 UR74, UPT, UPT, UR17, 0x78, URZ ;  /* 0x00000078114a7890 */ /* 0x000fc4000fffe0ff */
        /* <DEDUP_REMOVED lines=16> */
[----:B------:R-:W-:Y:S01]  /*6ce0*/  UMOV UR4, UR19 ;  /* 0x0000001300047c82 */ /* 0x000fe20008000000 */
[----:B------:R-:W-:Y:S01]  /*6cf0*/  UMOV UR5, URZ ;  /* 0x000000ff00057c82 */ /* 0x000fe20008000000 */
[----:B------:R0:W-:Y:S01]  /*6d00*/  UTCHMMA tmem[UR71], gdesc[UR46], tmem[UR17], tmem[UR60], idesc[UR61], UPT ;  /* 0x00ff3c2e470079ea */ /* 0x0001e2000b800011 */
[----:B------:R-:W-:Y:S01]  /*6d10*/  UMOV UR66, 0x0 ;  /* 0x0000000000427882 */ /* 0x000fe20000000000 */
[----:B------:R-:W-:Y:S01]  /*6d20*/  UMOV UR67, 0x4100010 ;  /* 0x0410001000437882 */ /* 0x000fe20000000000 */
[----:B------:R0:W-:Y:S01]  /*6d30*/  UTCHMMA tmem[UR72], gdesc[UR48], tmem[UR17], tmem[UR62], idesc[UR63], UPT ;  /* 0x00ff3e30480079ea */ /* 0x0001e2000b800011 */
[----:B------:R-:W-:Y:S01]  /*6d40*/  UMOV UR4, UR4 ;  /* 0x0000000400047c82 */ /* 0x000fe20008000000 */
[----:B------:R0:W-:Y:S01]  /*6d50*/  UTCHMMA tmem[UR73], gdesc[UR50], tmem[UR17], tmem[UR64], idesc[UR65], UPT ;  /* 0x00ff4032490079ea */ /* 0x0001e2000b800011 */
[----:B------:R0:W-:Y:S01]  /*6d60*/  UTCHMMA tmem[UR74], gdesc[UR52], tmem[UR17], tmem[UR66], idesc[UR67], UPT ;  /* 0x00ff42344a0079ea */ /* 0x0001e2000b800011 */
[----:B------:R0:W-:Y:S01]  /*6d70*/  UTCBAR [UR4], URZ ;  /* 0x000000ff040073e9 */ /* 0x0001e200080000ff */
[----:B------:R-:W-:Y:S01]  /*6d80*/  NOP ;  /* 0x0000000000007918 */ /* 0x000fe20000000000 */
.L_x_16:
[----:B------:R-:W-:Y:S01]  /*6d90*/  UIADD3 UR25, UPT, UPT, UR25, 0x1, URZ ;  /* 0x0000000119197890 */ /* 0x000fe2000fffe0ff */
[----:B------:R-:W-:Y:S01]  /*6da0*/  ISETP.GE.AND P2, PT, R183, UR23, PT ;  /* 0x00000017b7007c0c */ /* 0x000fe2000bf46270 */
[----:B------:R-:W-:Y:S02]  /*6db0*/  VIADD R177, R177, UR24 ;  /* 0x00000018b1b17c36 */ /* 0x000fe40008000000 */
[----:B------:R-:W-:Y:S01]  /*6dc0*/  FFMA R180, R22, R180, R21 ;  /* 0x000000b416b47223 */ /* 0x000fe20000000015 */
[----:B------:R-:W-:Y:S01]  /*6dd0*/  UISETP.GT.AND UP3, UPT, UR25, 0x1, UPT ;  /* 0x000000011900788c */ /* 0x000fe2000bf64270 */
[----:B-1----:R-:W-:Y:S02]  /*6de0*/  IMAD.U32 R182, RZ, RZ, UR6 ;  /* 0x00000006ffb67e24 */ /* 0x002fe4000f8e00ff */
[----:B------:R-:W-:Y:S01]  /*6df0*/  IMAD.IADD R179, R178, 0x1, R179 ;  /* 0x00000001b2b37824 */ /* 0x000fe200078e02b3 */
[----:B0-----:R-:W-:Y:S01]  /*6e00*/  USEL UR15, URZ, 0x1, !UP3 ;  /* 0x00000001ff0f7887 */ /* 0x001fe2000d800000 */
[----:B------:R-:W-:Y:S01]  /*6e10*/  IMAD.MOV.U32 R185, RZ, RZ, R20 ;  /* 0x000000ffffb97224 */ /* 0x000fe200078e0014 */
[----:B------:R-:W-:-:S02]  /*6e20*/  USEL UR25, UR25, URZ, !UP3 ;  /* 0x000000ff19197287 */ /* 0x000fc4000d800000 */
[----:B------:R-:W-:Y:S01]  /*6e30*/  ULOP3.LUT UR15, UR6, UR15, URZ, 0x3c, !UPT ;  /* 0x0000000f060f7292 */ /* 0x000fe2000f8e3cff */
[----:B------:R-:W-:Y:S11]  /*6e40*/  @!P2 BRA `(.L_x_17) ;  /* 0xffffffd8002ca947 */ /* 0x000ff6000383ffff */
.L_x_12:
[----:B------:R-:W-:Y:S01]  /*6e50*/  UISETP.GE.AND UP1, UPT, UR68, 0x1, UPT ;  /* 0x000000014400788c */ /* 0x000fe2000bf26270 */
[----:B-1-3--:R-:W-:Y:S02]  /*6e60*/  IMAD.SHL.U32 R4, R2, 0x20, RZ ;  /* 0x0000002002047824 */ /* 0x00afe400078e00ff */
[----:B------:R-:W-:Y:S01]  /*6e70*/  FMUL R3, R180, 8388608 ;  /* 0x4b000000b4037820 */ /* 0x000fe20000400000 */
[--C-:B------:R-:W-:Y:S01]  /*6e80*/  SHF.R.S32.HI R23, RZ, 0x5, R2.reuse ;  /* 0x00000005ff177819 */ /* 0x100fe20000011402 */
[----:B------:R-:W-:Y:S01]  /*6e90*/  IMAD.SHL.U32 R22, R2, 0x10, RZ ;  /* 0x0000001002167824 */ /* 0x000fe200078e00ff */
[----:B------:R-:W-:Y:S01]  /*6ea0*/  FSETP.GEU.AND P3, PT, R180, 1.175494350822287508e-38, PT ;  /* 0x00800000b400780b */ /* 0x000fe20003f6e000 */
[----:B------:R-:W-:Y:S01]  /*6eb0*/  IMAD.SHL.U32 R25, R2, 0x4, RZ ;  /* 0x0000000402197824 */ /* 0x000fe200078e00ff */
[----:B------:R-:W-:Y:S02]  /*6ec0*/  SHF.R.S32.HI R26, RZ, 0x2, R2 ;  /* 0x00000002ff1a7819 */ /* 0x000fe40000011402 */
[----:B------:R-:W-:-:S02]  /*6ed0*/  FSETP.GT.AND P2, PT, |R180|, 8.50705917302346158658e+37, PT ;  /* 0x7e800000b400780b */ /* 0x000fc40003f44200 */
[----:B------:R-:W-:Y:S02]  /*6ee0*/  LOP3.LUT R21, R4, 0x300, RZ, 0xc0, !PT ;  /* 0x0000030004157812 */ /* 0x000fe400078ec0ff */
[----:B------:R-:W-:Y:S02]  /*6ef0*/  SGXT R23, R23, 0x1 ;  /* 0x000000011717781a */ /* 0x000fe40000000200 */
[----:B------:R-:W-:Y:S01]  /*6f00*/  FSEL R31, R3, R180, !P3 ;  /* 0x000000b4031f7208 */ /* 0x000fe20005800000 */
[----:B------:R-:W-:Y:S06]  /*6f10*/  BRA.U !UP1, `(.L_x_18) ;  /* 0x0000000109107547 */ /* 0x000fec000b800000 */
[----:B------:R-:W-:-:S06]  /*6f20*/  USHF.L.U32 UR6, UR6, 0x1f, URZ ;  /* 0x0000001f06067899 */ /* 0x000fcc00080006ff */
[----:B------:R-:W-:-:S04]  /*6f30*/  IMAD.U32 R3, RZ, RZ, UR6 ;  /* 0x00000006ff037e24 */ /* 0x000fc8000f8e00ff */
[----:B------:R-:W1:Y:S02]  /*6f40*/  SYNCS.PHASECHK.TRANS64.TRYWAIT P0, [UR19], R3 ;  /* 0x00000003ff0075a7 */ /* 0x000e640008001113 */
[----:B-1----:R-:W-:Y:S05]  /*6f50*/  @!P0 BRA `(.L_x_19) ;  /* 0x00000010003c8947 */ /* 0x002fea0003800000 */
.L_x_18:
[----:B------:R-:W-:Y:S01]  /*6f60*/  BAR.SYNC.DEFER_BLOCKING 0x0 ;  /* 0x0000000000007b1d */ /* 0x000fe20000010000 */
[C---:B------:R-:W-:Y:S01]  /*6f70*/  FSETP.GEU.AND P0, PT, |R180|.reuse, 1.175494350822287508e-38, PT ;  /* 0x00800000b400780b */ /* 0x040fe20003f0e200 */
[----:B------:R-:W-:Y:S01]  /*6f80*/  @P2 FMUL R180, R180, 0.25 ;  /* 0x3e800000b4b42820 */ /* 0x000fe20000400000 */
[----:B------:R-:W-:Y:S01]  /*6f90*/  LOP3.LUT R24, R21, 0x870, R22, 0xf8, !PT ;  /* 0x0000087015187812 */ /* 0x000fe200078ef816 */
[----:B------:R-:W-:Y:S01]  /*6fa0*/  VIADD R3, R31, 0xc0cafb0d ;  /* 0xc0cafb0d1f037836 */ /* 0x000fe20000000000 */
[----:B------:R-:W-:Y:S01]  /*6fb0*/  LEA R40, R40, UR16, 0x1 ;  /* 0x0000001028287c11 */ /* 0x000fe2000f8e08ff */
[----:B------:R-:W-:Y:S01]  /*6fc0*/  IMAD.MOV.U32 R27, RZ, RZ, 0x3dc6b27f ;  /* 0x3dc6b27fff1b7424 */ /* 0x000fe200078e00ff */
[----:B------:R-:W-:Y:S01]  /*6fd0*/  LOP3.LUT R23, R24, 0x1040, R23, 0x78, !PT ;  /* 0x0000104018177812 */ /* 0x000fe200078e7817 */
[----:B------:R-:W-:Y:S01]  /*6fe0*/  IMAD.SHL.U32 R24, R2, 0x80, RZ ;  /* 0x0000008002187824 */ /* 0x000fe200078e00ff */
[----:B------:R-:W-:Y:S01]  /*6ff0*/  LOP3.LUT R28, R22, 0x30, RZ, 0xc0, !PT ;  /* 0x00000030161c7812 */ /* 0x000fe200078ec0ff */
[----:B------:R-:W1:Y:S01]  /*7000*/  LDC R38, c[0x0][0x3e8] ;  /* 0x0000fa00ff267b82 */ /* 0x000e620000000800 */
[----:B------:R-:W-:Y:S01]  /*7010*/  LOP3.LUT R21, R3, 0xff800000, RZ, 0xc0, !PT ;  /* 0xff80000003157812 */ /* 0x000fe200078ec0ff */
[----:B------:R-:W-:Y:S01]  /*7020*/  IMAD.IADD R40, R23, 0x1, R40 ;  /* 0x0000000117287824 */ /* 0x000fe200078e0228 */
[----:B------:R-:W-:Y:S01]  /*7030*/  SGXT R22, R26, 0x1 ;  /* 0x000000011a16781a */ /* 0x000fe20000000200 */
[----:B------:R-:W-:Y:S01]  /*7040*/  @!P0 FMUL R180, R180, 16777216 ;  /* 0x4b800000b4b48820 */ /* 0x000fe20000400000 */
[----:B------:R-:W-:Y:S01]  /*7050*/  LOP3.LUT R25, R28, 0x3c0, R25, 0xf8, !PT ;  /* 0x000003c01c197812 */ /* 0x000fe200078ef819 */
[----:B------:R-:W-:Y:S01]  /*7060*/  IMAD.IADD R3, R31, 0x1, -R21 ;  /* 0x000000011f037824 */ /* 0x000fe200078e0a15 */
[----:B------:R-:W-:Y:S01]  /*7070*/  LOP3.LUT R24, R24, 0x400, RZ, 0xc0, !PT ;  /* 0x0000040018187812 */ /* 0x000fe200078ec0ff */
[----:B------:R-:W2:Y:S01]  /*7080*/  MUFU.RCP R23, R180 ;  /* 0x000000b400177308 */ /* 0x000ea20000001000 */
[----:B------:R-:W-:Y:S01]  /*7090*/  LOP3.LUT R25, R25, 0x1040, R22, 0x78, !PT ;  /* 0x0000104019197812 */ /* 0x000fe200078e7816 */
[----:B------:R-:W-:Y:S01]  /*70a0*/  FADD R22, R3, -1 ;  /* 0xbf80000003167421 */ /* 0x000fe20000000000 */
[----:B------:R-:W3:Y:S02]  /*70b0*/  LDCU.64 UR4, c[0x0][0x3e0] ;  /* 0x00007c00ff0477ac */ /* 0x000ee40008000a00 */
[----:B------:R-:W-:Y:S01]  /*70c0*/  IADD3 R29, PT, PT, R25, UR16, R24 ;  /* 0x00000010191d7c10 */ /* 0x000fe2000fffe018 */
[----:B------:R-:W4:Y:S02]  /*70d0*/  @!P1 SYNCS.CCTL.IV [UR16+0xe000] ;  /* 0x00e00000ff0099b1 */ /* 0x000f240008000010 */
[----:B----4-:R-:W-:Y:S01]  /*70e0*/  BAR.SYNC.DEFER_BLOCKING 0x0 ;  /* 0x0000000000007b1d */ /* 0x010fe20000010000 */
[----:B------:R-:W-:-:S04]  /*70f0*/  FFMA.FTZ R3, R22, R27, -0.16845393180847167969 ;  /* 0xbe2c7f3016037423 */ /* 0x000fc8000001001b */
[C---:B------:R-:W-:Y:S01]  /*7100*/  FFMA.FTZ R3, R22.reuse, R3, 0.1716887056827545166 ;  /* 0x3e2fcf2a16037423 */ /* 0x040fe20000010003 */
[----:B------:R-:W-:Y:S01]  /*7110*/  LDTM.16dp32bit_t0_t15.x16 R4, tmem[UR18] ;  /* 0x00000012000479ee */ /* 0x000fe20008a00000 */
[----:B------:R-:W4:Y:S02]  /*7120*/  LDTM.16dp32bit_t16_t31.x16 R4, tmem[UR18+0x10] ;  /* 0x00001012000479ee */ /* 0x000f240008a20000 */
[----:B------:R-:W-:-:S04]  /*7130*/  FFMA.FTZ R3, R22, R3, -0.17900948226451873779 ;  /* 0xbe374e4316037423 */ /* 0x000fc80000010003 */
[----:B------:R-:W-:Y:S01]  /*7140*/  FFMA.FTZ R3, R22, R3, 0.20512372255325317383 ;  /* 0x3e520bf416037423 */ /* 0x000fe20000010003 */
[----:B---3--:R-:W-:-:S03]  /*7150*/  UIMAD UR4, UR7, UR4, URZ ;  /* 0x00000004070472a4 */ /* 0x008fc6000f8e02ff */
[----:B------:R-:W-:Y:S01]  /*7160*/  FFMA.FTZ R3, R22, R3, -0.24046532809734344482 ;  /* 0xbe763c8b16037423 */ /* 0x000fe20000010003 */
[----:B------:R-:W-:-:S03]  /*7170*/  USHF.L.U32 UR6, UR4, 0x1, URZ ;  /* 0x0000000104067899 */ /* 0x000fc600080006ff */
[C---:B------:R-:W-:Y:S01]  /*7180*/  FFMA.FTZ R3, R22.reuse, R3, 0.28857114911079406738 ;  /* 0x3e93bf9916037423 */ /* 0x040fe20000010003 */
[----:B------:R-:W3:Y:S01]  /*7190*/  @!P1 SYNCS.CCTL.IV [UR16+0xe008] ;  /* 0x00e00800ff0099b1 */ /* 0x000ee20008000010 */
[----:B------:R-:W-:Y:S02]  /*71a0*/  NOP ;  /* 0x0000000000007918 */ /* 0x000fe40000000000 */
[----:B------:R-:W-:Y:S01]  /*71b0*/  FFMA.FTZ R3, R22, R3, -0.36067417263984680176 ;  /* 0xbeb8aa4916037423 */ /* 0x000fe20000010003 */
[----:B------:R-:W-:-:S03]  /*71c0*/  FSETP.NEU.AND P1, PT, R31, RZ, PT ;  /* 0x000000ff1f00720b */ /* 0x000fc60003f2d000 */
[----:B------:R-:W-:Y:S01]  /*71d0*/  FFMA.FTZ R3, R22, R3, 0.48089820146560668945 ;  /* 0x3ef6384a16037423 */ /* 0x000fe20000010003 */
[----:B----4-:R-:W-:Y:S01]  /*71e0*/  @P2 FMUL R8, R8, 0.25 ;  /* 0x3e80000008082820 */ /* 0x010fe20000400000 */
[----:B------:R-:W-:Y:S01]  /*71f0*/  @P2 FMUL R9, R9, 0.25 ;  /* 0x3e80000009092820 */ /* 0x000fe20000400000 */
[----:B------:R-:W-:Y:S01]  /*7200*/  @P2 FMUL R10, R10, 0.25 ;  /* 0x3e8000000a0a2820 */ /* 0x000fe20000400000 */
[----:B------:R-:W-:Y:S01]  /*7210*/  @P2 FMUL R11, R11, 0.25 ;  /* 0x3e8000000b0b2820 */ /* 0x000fe20000400000 */
[----:B------:R-:W-:Y:S01]  /*7220*/  @P2 FMUL R16, R16, 0.25 ;  /* 0x3e80000010102820 */ /* 0x000fe20000400000 */
[----:B------:R-:W-:Y:S01]  /*7230*/  @!P0 FMUL R8, R8, 16777216 ;  /* 0x4b80000008088820 */ /* 0x000fe20000400000 */
[----:B------:R-:W-:Y:S01]  /*7240*/  @P2 FMUL R4, R4, 0.25 ;  /* 0x3e80000004042820 */ /* 0x000fe20000400000 */
[----:B------:R-:W-:Y:S01]  /*7250*/  @P2 FMUL R17, R17, 0.25 ;  /* 0x3e80000011112820 */ /* 0x000fe20000400000 */
[----:B------:R-:W-:Y:S01]  /*7260*/  @!P0 FMUL R9, R9, 16777216 ;  /* 0x4b80000009098820 */ /* 0x000fe20000400000 */
[----:B------:R-:W-:Y:S01]  /*7270*/  @P2 FMUL R5, R5, 0.25 ;  /* 0x3e80000005052820 */ /* 0x000fe20000400000 */
[----:B------:R-:W-:Y:S01]  /*7280*/  @P2 FMUL R6, R6, 0.25 ;  /* 0x3e80000006062820 */ /* 0x000fe20000400000 */
[----:B------:R-:W-:Y:S01]  /*7290*/  @P2 FMUL R7, R7, 0.25 ;  /* 0x3e80000007072820 */ /* 0x000fe20000400000 */
[----:B------:R-:W-:Y:S01]  /*72a0*/  @P2 FMUL R18, R18, 0.25 ;  /* 0x3e80000012122820 */ /* 0x000fe20000400000 */
[----:B------:R-:W-:Y:S01]  /*72b0*/  @!P0 FMUL R10, R10, 16777216 ;  /* 0x4b8000000a0a8820 */ /* 0x000fe20000400000 */
[----:B------:R-:W-:Y:S01]  /*72c0*/  @P2 FMUL R12, R12, 0.25 ;  /* 0x3e8000000c0c2820 */ /* 0x000fe20000400000 */
[----:B------:R-:W-:Y:S01]  /*72d0*/  @P2 FMUL R13, R13, 0.25 ;  /* 0x3e8000000d0d2820 */ /* 0x000fe20000400000 */
[----:B------:R-:W-:Y:S01]  /*72e0*/  @P2 FMUL R14, R14, 0.25 ;  /* 0x3e8000000e0e2820 */ /* 0x000fe20000400000 */
[----:B------:R-:W-:Y:S01]  /*72f0*/  @P2 FMUL R15, R15, 0.25 ;  /* 0x3e8000000f0f2820 */ /* 0x000fe20000400000 */
[----:B------:R-:W-:Y:S01]  /*7300*/  @P2 FMUL R19, R19, 0.25 ;  /* 0x3e80000013132820 */ /* 0x000fe20000400000 */
[----:B------:R-:W-:Y:S01]  /*7310*/  @!P0 FMUL R11, R11, 16777216 ;  /* 0x4b8000000b0b8820 */ /* 0x000fe20000400000 */
[----:B------:R-:W-:Y:S01]  /*7320*/  @!P0 FMUL R16, R16, 16777216 ;  /* 0x4b80000010108820 */ /* 0x000fe20000400000 */
[----:B--2---:R-:W-:Y:S01]  /*7330*/  FMUL R25, R23, R8 ;  /* 0x0000000817197220 */ /* 0x004fe20000400000 */
[----:B------:R-:W-:Y:S01]  /*7340*/  @!P0 FMUL R4, R4, 16777216 ;  /* 0x4b80000004048820 */ /* 0x000fe20000400000 */
[----:B------:R-:W-:Y:S01]  /*7350*/  @!P0 FMUL R17, R17, 16777216 ;  /* 0x4b80000011118820 */ /* 0x000fe20000400000 */
[----:B------:R-:W-:Y:S01]  /*7360*/  FMUL R8, R23, R9 ;  /* 0x0000000917087220 */ /* 0x000fe20000400000 */
[----:B------:R-:W-:Y:S01]  /*7370*/  @!P0 FMUL R5, R5, 16777216 ;  /* 0x4b80000005058820 */ /* 0x000fe20000400000 */
[----:B------:R-:W-:Y:S01]  /*7380*/  @!P0 FMUL R6, R6, 16777216 ;  /* 0x4b80000006068820 */ /* 0x000fe20000400000 */
[----:B------:R-:W-:Y:S01]  /*7390*/  @!P0 FMUL R7, R7, 16777216 ;  /* 0x4b80000007078820 */ /* 0x000fe20000400000 */
[----:B------:R-:W-:Y:S01]  /*73a0*/  @!P0 FMUL R18, R18, 16777216 ;  /* 0x4b80000012128820 */ /* 0x000fe20000400000 */
[----:B------:R-:W-:Y:S01]  /*73b0*/  FMUL R9, R23, R10 ;  /* 0x0000000a17097220 */ /* 0x000fe20000400000 */
[----:B------:R-:W-:Y:S01]  /*73c0*/  @!P0 FMUL R12, R12, 16777216 ;  /* 0x4b8000000c0c8820 */ /* 0x000fe20000400000 */
[----:B------:R-:W-:Y:S01]  /*73d0*/  @!P0 FMUL R13, R13, 16777216 ;  /* 0x4b8000000d0d8820 */ /* 0x000fe20000400000 */
[----:B------:R-:W-:Y:S01]  /*73e0*/  @!P0 FMUL R14, R14, 16777216 ;  /* 0x4b8000000e0e8820 */ /* 0x000fe20000400000 */
[----:B------:R-:W-:Y:S01]  /*73f0*/  @!P0 FMUL R15, R15, 16777216 ;  /* 0x4b8000000f0f8820 */ /* 0x000fe20000400000 */
[----:B------:R-:W-:Y:S01]  /*7400*/  @!P0 FMUL R19, R19, 16777216 ;  /* 0x4b80000013138820 */ /* 0x000fe20000400000 */
        /* <DEDUP_REMOVED lines=12> */
[----:B------:R-:W-:Y:S01]  /*74d0*/  FMUL R18, R23, R19 ;  /* 0x0000001317127220 */ /* 0x000fe20000400000 */
[----:B------:R-:W-:Y:S01]  /*74e0*/  F2FP.F16.F32.PACK_AB R24, R25, R4 ;  /* 0x000000041918723e */ /* 0x000fe200000000ff */
[----:B------:R-:W-:Y:S01]  /*74f0*/  FFMA.FTZ R3, R22, R3, -0.72134751081466674805 ;  /* 0xbf38aa3b16037423 */ /* 0x000fe20000010003 */
[----:B------:R-:W-:-:S02]  /*7500*/  F2FP.F16.F32.PACK_AB R25, R8, R5 ;  /* 0x000000050819723e */ /* 0x000fc400000000ff */
[----:B------:R-:W-:Y:S01]  /*7510*/  F2FP.F16.F32.PACK_AB R26, R9, R6 ;  /* 0x00000006091a723e */ /* 0x000fe200000000ff */
[----:B------:R-:W-:Y:S01]  /*7520*/  FMUL R9, R22, R3 ;  /* 0x0000000316097220 */ /* 0x000fe20000400000 */
[----:B------:R-:W-:Y:S02]  /*7530*/  F2FP.F16.F32.PACK_AB R27, R10, R7 ;  /* 0x000000070a1b723e */ /* 0x000fe400000000ff */
[----:B------:R-:W-:Y:S01]  /*7540*/  F2FP.F16.F32.PACK_AB R12, R11, R12 ;  /* 0x0000000c0b0c723e */ /* 0x000fe200000000ff */
[----:B------:R-:W-:Y:S01]  /*7550*/  FMUL R9, R22, R9 ;  /* 0x0000000916097220 */ /* 0x000fe20000400000 */
[----:B------:R-:W-:Y:S01]  /*7560*/  F2FP.F16.F32.PACK_AB R13, R16, R13 ;  /* 0x0000000d100d723e */ /* 0x000fe200000000ff */
[----:B---3--:R2:W-:Y:S01]  /*7570*/  STSM.16.M88.4 [R40], R24 ;  /* 0x0000001828007844 */ /* 0x0085e20000000200 */
[----:B------:R-:W-:Y:S01]  /*7580*/  F2FP.F16.F32.PACK_AB R14, R17, R14 ;  /* 0x0000000e110e723e */ /* 0x000fe200000000ff */
[----:B------:R-:W-:Y:S01]  /*7590*/  FFMA.FTZ R22, R22, 1.4426950216293334961, R9 ;  /* 0x3fb8aa3b16167823 */ /* 0x000fe20000010009 */
[----:B------:R-:W-:Y:S01]  /*75a0*/  F2FP.F16.F32.PACK_AB R15, R18, R15 ;  /* 0x0000000f120f723e */ /* 0x000fe200000000ff */
[----:B------:R-:W2:Y:S01]  /*75b0*/  LDC.64 R16, c[0x0][0x398] ;  /* 0x0000e600ff107b82 */ /* 0x000ea20000000a00 */
[----:B------:R-:W-:-:S02]  /*75c0*/  SHF.R.U32.HI R10, RZ, 0x2, R2 ;  /* 0x00000002ff0a7819 */ /* 0x000fc40000011602 */
[----:B------:R-:W-:Y:S01]  /*75d0*/  ISETP.GE.U32.AND P0, PT, R31, 0x7f800000, PT ;  /* 0x7f8000001f00780c */ /* 0x000fe20003f06070 */
[----:B------:R3:W-:Y:S01]  /*75e0*/  STSM.16.M88.4 [R40+0x400], R12 ;  /* 0x0004000c28007844 */ /* 0x0007e20000000200 */
[----:B------:R-:W-:Y:S02]  /*75f0*/  LOP3.LUT R11, R10, 0x38, RZ, 0xc0, !PT ;  /* 0x000000380a0b7812 */ /* 0x000fe400078ec0ff */
[----:B------:R-:W-:Y:S01]  /*7600*/  FSEL R3, RZ, -23, P3 ;  /* 0xc1b80000ff037808 */ /* 0x000fe20001800000 */
[----:B------:R-:W-:Y:S01]  /*7610*/  BAR.SYNC.DEFER_BLOCKING 0x0 ;  /* 0x0000000000007b1d */ /* 0x000fe20000010000 */
[--C-:B------:R-:W-:Y:S02]  /*7620*/  LOP3.LUT R30, R11, 0x1f, R2.reuse, 0xf8, !PT ;  /* 0x0000001f0b1e7812 */ /* 0x100fe400078ef802 */
[----:B------:R-:W-:Y:S01]  /*7630*/  SHF.R.U32.HI R11, RZ, 0x6, R2 ;  /* 0x00000006ff0b7819 */ /* 0x000fe20000011602 */
[----:B------:R-:W-:Y:S01]  /*7640*/  IMAD R2, R0, UR5, RZ ;  /* 0x0000000500027c24 */ /* 0x000fe2000f8e02ff */
[----:B------:R-:W-:Y:S01]  /*7650*/  I2FP.F32.S32 R8, R21 ;  /* 0x0000001500087245 */ /* 0x000fe20000201400 */
[----:B------:R-:W-:Y:S01]  /*7660*/  UIMAD.WIDE UR4, UR4, 0x2, URZ ;  /* 0x00000002040478a5 */ /* 0x000fe2000f8e02ff */
[----:B------:R-:W-:Y:S01]  /*7670*/  SGXT.U32 R11, R11, 0x2 ;  /* 0x000000020b0b781a */ /* 0x000fe20000000000 */
[----:B------:R-:W-:-:S02]  /*7680*/  IMAD.SHL.U32 R9, R2, 0x2, RZ ;  /* 0x0000000202097824 */ /* 0x000fc400078e00ff */
[----:B------:R-:W-:Y:S01]  /*7690*/  FFMA.FTZ R3, R8, 1.1920928955078125e-07, R3 ;  /* 0x3400000008037823 */ /* 0x000fe20000010003 */
[----:B------:R-:W-:Y:S02]  /*76a0*/  @P0 IMAD.MOV.U32 R8, RZ, RZ, 0x7f800000 ;  /* 0x7f800000ff080424 */ /* 0x000fe400078e00ff */
[----:B-1----:R-:W-:Y:S02]  /*76b0*/  IMAD R10, R11, R38, RZ ;  /* 0x000000260b0a7224 */ /* 0x002fe400078e02ff */
[----:B------:R-:W-:Y:S01]  /*76c0*/  FADD R3, R3, R22 ;  /* 0x0000001603037221 */ /* 0x000fe20000000000 */
[----:B------:R-:W-:Y:S01]  /*76d0*/  @P0 FFMA.FTZ R3, R31, R8, +INF ;  /* 0x7f8000001f030423 */ /* 0x000fe20000010008 */
[----:B------:R-:W-:Y:S01]  /*76e0*/  IMAD.SHL.U32 R8, R30, 0x8, RZ ;  /* 0x000000081e087824 */ /* 0x000fe200078e00ff */
[----:B--2---:R-:W-:Y:S01]  /*76f0*/  IADD3 R26, P0, P2, R9, UR6, R16 ;  /* 0x00000006091a7c10 */ /* 0x004fe2000fa1e010 */
[----:B------:R-:W-:Y:S01]  /*7700*/  IMAD R11, R38, 0x4, R10 ;  /* 0x00000004260b7824 */ /* 0x000fe200078e020a */
[----:B------:R-:W1:Y:S01]  /*7710*/  LDCU UR4, c[0x0][0x3ec] ;  /* 0x00007d80ff0477ac */ /* 0x000e620008000800 */
[----:B------:R-:W-:Y:S01]  /*7720*/  IMAD.HI R2, R2, 0x2, RZ ;  /* 0x0000000202027827 */ /* 0x000fe200078e02ff */
[----:B---3--:R-:W-:-:S02]  /*7730*/  LOP3.LUT R15, R8, 0xc0, RZ, 0xc0, !PT ;  /* 0x000000c0080f7812 */ /* 0x008fc400078ec0ff */
[----:B------:R-:W-:Y:S01]  /*7740*/  FSEL R9, R3, -INF , P1 ;  /* 0xff80000003097808 */ /* 0x000fe20000800000 */
[----:B------:R-:W2:Y:S01]  /*7750*/  LDSM.16.M88.4 R4, [R29] ;  /* 0x000000001d04783b */ /* 0x000ea20000000200 */
[----:B------:R-:W-:Y:S01]  /*7760*/  IMAD R13, R38, 0x4, R11 ;  /* 0x00000004260d7824 */ /* 0x000fe200078e020b */
[----:B------:R-:W-:Y:S01]  /*7770*/  IADD3 R31, PT, PT, R15, UR16, R28 ;  /* 0x000000100f1f7c10 */ /* 0x000fe2000fffe01c */
[----:B------:R-:W-:Y:S01]  /*7780*/  IMAD.SHL.U32 R30, R30, 0x10, RZ ;  /* 0x000000101e1e7824 */ /* 0x000fe200078e00ff */
[----:B------:R-:W-:Y:S01]  /*7790*/  IADD3.X R36, PT, PT, R2, UR5, R17, P0, P2 ;  /* 0x0000000502247c10 */ /* 0x000fe200087e4411 */
[----:B------:R-:W-:Y:S01]  /*77a0*/  IMAD R14, R38, 0x4, R13 ;  /* 0x00000004260e7824 */ /* 0x000fe200078e020d */
[----:B------:R-:W3:Y:S01]  /*77b0*/  LDSM.16.M88.4 R32, [R29+0x800] ;  /* 0x000800001d20783b */ /* 0x000ee20000000200 */
[-C--:B------:R-:W-:Y:S01]  /*77c0*/  LEA R2, P0, R10, R26.reuse, 0x1 ;  /* 0x0000001a0a027211 */ /* 0x080fe200078008ff */
[----:B------:R-:W-:Y:S01]  /*77d0*/  FFMA R28, R9, 0.69314718246459960938, R20 ;  /* 0x3f317218091c7823 */ /* 0x000fe20000000014 */
[----:B------:R-:W-:Y:S01]  /*77e0*/  IMAD R15, R38, 0x4, R14 ;  /* 0x00000004260f7824 */ /* 0x000fe200078e020e */
[----:B------:R-:W-:-:S02]  /*77f0*/  LEA R8, P1, R11, R26, 0x1 ;  /* 0x0000001a0b087211 */ /* 0x000fc400078208ff */
[-C--:B------:R-:W-:Y:S01]  /*7800*/  LEA.HI.X.SX32 R3, R10, R36.reuse, 0x1, P0 ;  /* 0x000000240a037211 */ /* 0x080fe200000f0eff */
[C---:B------:R-:W-:Y:S01]  /*7810*/  IMAD R16, R38.reuse, 0x4, R15 ;  /* 0x0000000426107824 */ /* 0x040fe200078e020f */
[----:B------:R-:W-:Y:S01]  /*7820*/  LEA.HI.X.SX32 R9, R11, R36, 0x1, P1 ;  /* 0x000000240b097211 */ /* 0x000fe200008f0eff */
[----:B-1----:R-:W-:Y:S01]  /*7830*/  UIMAD UR4, UR7, UR4, URZ ;  /* 0x00000004070472a4 */ /* 0x002fe2000f8e02ff */
[CC--:B------:R-:W-:Y:S01]  /*7840*/  LEA R10, P0, R13.reuse, R26.reuse, 0x1 ;  /* 0x0000001a0d0a7211 */ /* 0x0c0fe200078008ff */
[----:B------:R-:W-:Y:S01]  /*7850*/  IMAD R17, R38, 0x4, R16 ;  /* 0x0000000426117824 */ /* 0x000fe200078e0210 */
[----:B------:R-:W-:Y:S01]  /*7860*/  LEA R12, P1, R14, R26, 0x1 ;  /* 0x0000001a0e0c7211 */ /* 0x000fe200078208ff */
[----:B------:R-:W-:Y:S01]  /*7870*/  USHF.L.U32 UR6, UR4, 0x2, URZ ;  /* 0x0000000204067899 */ /* 0x000fe200080006ff */
[-C--:B------:R-:W-:Y:S01]  /*7880*/  LEA.HI.X.SX32 R11, R13, R36.reuse, 0x1, P0 ;  /* 0x000000240d0b7211 */ /* 0x080fe200000f0eff */
[----:B------:R-:W-:Y:S01]  /*7890*/  IMAD R18, R38, 0x4, R17 ;  /* 0x0000000426127824 */ /* 0x000fe200078e0211 */
[----:B------:R-:W-:Y:S01]  /*78a0*/  LEA.HI.X.SX32 R13, R14, R36, 0x1, P1 ;  /* 0x000000240e0d7211 */ /* 0x000fe200008f0eff */
[----:B------:R-:W-:Y:S01]  /*78b0*/  UIMAD.WIDE UR4, UR4, 0x4, URZ ;  /* 0x00000004040478a5 */ /* 0x000fe2000f8e02ff */
[----:B------:R-:W-:Y:S01]  /*78c0*/  LEA R14, P1, R16, R26, 0x1 ;  /* 0x0000001a100e7211 */ /* 0x000fe200078208ff */
[----:B------:R-:W-:Y:S01]  /*78d0*/  IMAD R19, R38, 0x4, R18 ;  /* 0x0000000426137824 */ /* 0x000fe200078e0212 */
[----:B------:R-:W-:-:S03]  /*78e0*/  LOP3.LUT R30, R30, 0xf0, RZ, 0xc0, !PT ;  /* 0x000000f01e1e7812 */ /* 0x000fc600078ec0ff */
[----:B------:R-:W-:-:S04]  /*78f0*/  IMAD R20, R38, 0x4, R19 ;  /* 0x0000000426147824 */ /* 0x000fc800078e0213 */
[----:B------:R-:W-:-:S04]  /*7900*/  IMAD R21, R38, 0x4, R20 ;  /* 0x0000000426157824 */ /* 0x000fc800078e0214 */
[C---:B------:R-:W-:Y:S01]  /*7910*/  IMAD R22, R38.reuse, 0x4, R21 ;  /* 0x0000000426167824 */ /* 0x040fe200078e0215 */
[----:B--2---:R1:W-:Y:S03]  /*7920*/  STG.E.U16 desc[UR30][R2.64], R4 ;  /* 0x0000000402007986 */ /* 0x0043e6000c10151e */
[----:B------:R-:W-:Y:S01]  /*7930*/  IMAD R23, R38, 0x4, R22 ;  /* 0x0000000426177824 */ /* 0x000fe200078e0216 */
[----:B------:R-:W-:-:S03]  /*7940*/  PRMT R37, R6, 0x7632, R37 ;  /* 0x0000763206257816 */ /* 0x000fc60000000025 */
[----:B------:R-:W-:-:S04]  /*7950*/  IMAD R25, R38, 0x4, R23 ;  /* 0x0000000426197824 */ /* 0x000fc800078e0217 */
[----:B------:R-:W-:Y:S01]  /*7960*/  IMAD R27, R38, 0x4, R25 ;  /* 0x00000004261b7824 */ /* 0x000fe200078e0219 */
[----:B-1----:R-:W-:-:S03]  /*7970*/  PRMT R3, R4, 0x7632, R3 ;  /* 0x0000763204037816 */ /* 0x002fc60000000003 */
[----:B------:R-:W-:Y:S01]  /*7980*/  IMAD R29, R38, 0x4, R27 ;  /* 0x00000004261d7824 */ /* 0x000fe200078e021b */
[-C--:B------:R-:W-:Y:S01]  /*7990*/  LEA R2, P0, R15, R26.reuse, 0x1 ;  /* 0x0000001a0f027211 */ /* 0x080fe200078008ff */
[----:B------:R1:W-:Y:S04]  /*79a0*/  STG.E.U16 desc[UR30][R8.64], R3 ;  /* 0x0000000308007986 */ /* 0x0003e8000c10151e */
[----:B------:R2:W-:Y:S01]  /*79b0*/  STG.E.U16 desc[UR30][R10.64], R5 ;  /* 0x000000050a007986 */ /* 0x0005e2000c10151e */
[----:B-1----:R-:W-:Y:S02]  /*79c0*/  PRMT R9, R5, 0x7632, R9 ;  /* 0x0000763205097816 */ /* 0x002fe40000000009 */
[----:B------:R-:W-:Y:S02]  /*79d0*/  LEA R8, P2, R17, R26, 0x1 ;  /* 0x0000001a11087211 */ /* 0x000fe400078408ff */
[-C--:B------:R-:W-:Y:S01]  /*79e0*/  LEA.HI.X.SX32 R3, R15, R36.reuse, 0x1, P0 ;  /* 0x000000240f037211 */ /* 0x080fe200000f0eff */
[----:B------:R1:W-:Y:S01]  /*79f0*/  STG.E.U16 desc[UR30][R12.64], R9 ;  /* 0x000000090c007986 */ /* 0x0003e2000c10151e */
[----:B------:R-:W-:-:S02]  /*7a00*/  LEA.HI.X.SX32 R15, R16, R36, 0x1, P1 ;  /* 0x00000024100f7211 */ /* 0x000fc400008f0eff */
[CC--:B------:R-:W-:Y:S01]  /*7a10*/  LEA R4, P0, R18.reuse, R26.reuse, 0x1 ;  /* 0x0000001a12047211 */ /* 0x0c0fe200078008ff */
[----:B------:R4:W-:Y:S01]  /*7a20*/  STG.E.U16 desc[UR30][R2.64], R6 ;  /* 0x0000000602007986 */ /* 0x0009e2000c10151e */
[C---:B--2---:R-:W-:Y:S02]  /*7a30*/  LEA R10, P1, R19.reuse, R26, 0x1 ;  /* 0x0000001a130a7211 */ /* 0x044fe400078208ff */
[-C--:B------:R-:W-:Y:S01]  /*7a40*/  LEA.HI.X.SX32 R5, R18, R36.reuse, 0x1, P0 ;  /* 0x0000002412057211 */ /* 0x080fe200000f0eff */
[----:B------:R-:W-:Y:S01]  /*7a50*/  STG.E.U16 desc[UR30][R14.64], R37 ;  /* 0x000000250e007986 */ /* 0x000fe2000c10151e */
[----:B------:R-:W-:Y:S02]  /*7a60*/  LEA.HI.X.SX32 R11, R19, R36, 0x1, P1 ;  /* 0x00000024130b7211 */ /* 0x000fe400008f0eff */
[----:B------:R-:W-:Y:S02]  /*7a70*/  LEA R16, P0, R21, R26, 0x1 ;  /* 0x0000001a15107211 */ /* 0x000fe400078008ff */
[----:B-1----:R-:W-:-:S02]  /*7a80*/  LEA.HI.X.SX32 R9, R17, R36, 0x1, P2 ;  /* 0x0000002411097211 */ /* 0x002fc400010f0eff */
[-C--:B------:R-:W-:Y:S02]  /*7a90*/  LEA R12, P2, R20, R26.reuse, 0x1 ;  /* 0x0000001a140c7211 */ /* 0x080fe400078408ff */
[----:B------:R-:W-:Y:S01]  /*7aa0*/  LEA R18, P1, R22, R26, 0x1 ;  /* 0x0000001a16127211 */ /* 0x000fe200078208ff */
[----:B------:R1:W-:Y:S01]  /*7ab0*/  STG.E.U16 desc[UR30][R8.64], R7 ;  /* 0x0000000708007986 */ /* 0x0003e2000c10151e */
[----:B------:R-:W-:Y:S02]  /*7ac0*/  LEA.HI.X.SX32 R13, R20, R36, 0x1, P2 ;  /* 0x00000024140d7211 */ /* 0x000fe400010f0eff */
[----:B----4-:R-:W-:Y:S02]  /*7ad0*/  PRMT R3, R7, 0x7632, R3 ;  /* 0x0000763207037816 */ /* 0x010fe40000000003 */
[----:B------:R-:W-:Y:S02]  /*7ae0*/  LEA R20, P2, R23, R26, 0x1 ;  /* 0x0000001a17147211 */ /* 0x000fe400078408ff */
[-C--:B------:R-:W-:Y:S01]  /*7af0*/  LEA.HI.X.SX32 R17, R21, R36.reuse, 0x1, P0 ;  /* 0x0000002415117211 */ /* 0x080fe200000f0eff */
[----:B------:R2:W-:Y:S01]  /*7b00*/  STG.E.U16 desc[UR30][R4.64], R3 ;  /* 0x0000000304007986 */ /* 0x0005e2000c10151e */
[----:B------:R-:W-:-:S02]  /*7b10*/  LEA.HI.X.SX32 R19, R22, R36, 0x1, P1 ;  /* 0x0000002416137211 */ /* 0x000fc400008f0eff */
[----:B------:R-:W-:Y:S01]  /*7b20*/  LEA R22, P0, R25, R26, 0x1 ;  /* 0x0000001a19167211 */ /* 0x000fe200078008ff */
[----:B---3--:R3:W-:Y:S01]  /*7b30*/  STG.E.U16 desc[UR30][R10.64], R32 ;  /* 0x000000200a007986 */ /* 0x0087e2000c10151e */
[----:B-1----:R-:W-:Y:S01]  /*7b40*/  PRMT R9, R32, 0x7632, R9 ;  /* 0x0000763220097816 */ /* 0x002fe20000000009 */
[----:B------:R-:W1:Y:S01]  /*7b50*/  LDC.64 R6, c[0x0][0x3a0] ;  /* 0x0000e800ff067b82 */ /* 0x000e620000000a00 */
[----:B------:R-:W-:Y:S02]  /*7b60*/  LEA.HI.X.SX32 R21, R23, R36, 0x1, P2 ;  /* 0x0000002417157211 */ /* 0x000fe400010f0eff */
[-C--:B------:R-:W-:Y:S01]  /*7b70*/  LEA R24, P1, R27, R26.reuse, 0x1 ;  /* 0x0000001a1b187211 */ /* 0x080fe200078208ff */
[----:B------:R4:W-:Y:S01]  /*7b80*/  STG.E.U16 desc[UR30][R12.64], R9 ;  /* 0x000000090c007986 */ /* 0x0009e2000c10151e */
[----:B------:R-:W-:Y:S01]  /*7b90*/  LEA R26, P2, R29, R26, 0x1 ;  /* 0x0000001a1d1a7211 */ /* 0x000fe200078408ff */
[C---:B--2---:R-:W-:Y:S01]  /*7ba0*/  IMAD.SHL.U32 R3, R0.reuse, 0x4, RZ ;  /* 0x0000000400037824 */ /* 0x044fe200078e00ff */
[----:B------:R-:W-:Y:S01]  /*7bb0*/  PRMT R5, R33, 0x7632, R5 ;  /* 0x0000763221057816 */ /* 0x000fe20000000005 */
[----:B------:R-:W-:Y:S01]  /*7bc0*/  STG.E.U16 desc[UR30][R16.64], R33 ;  /* 0x0000002110007986 */ /* 0x000fe2000c10151e */
[-C--:B------:R-:W-:Y:S01]  /*7bd0*/  LEA.HI.X.SX32 R23, R25, R36.reuse, 0x1, P0 ;  /* 0x0000002419177211 */ /* 0x080fe200000f0eff */
[----:B------:R-:W-:Y:S01]  /*7be0*/  IMAD.HI R0, R0, 0x4, RZ ;  /* 0x0000000400007827 */ /* 0x000fe200078e02ff */
[----:B---3--:R-:W-:Y:S01]  /*7bf0*/  PRMT R11, R34, 0x7632, R11 ;  /* 0x00007632220b7816 */ /* 0x008fe2000000000b */
[----:B------:R-:W-:Y:S01]  /*7c00*/  STG.E.U16 desc[UR30][R18.64], R5 ;  /* 0x0000000512007986 */ /* 0x000fe2000c10151e */
[----:B------:R-:W-:-:S02]  /*7c10*/  LEA.HI.X.SX32 R25, R27, R36, 0x1, P1 ;  /* 0x000000241b197211 */ /* 0x000fc400008f0eff */
[----:B------:R-:W-:Y:S01]  /*7c20*/  LEA.HI.X.SX32 R27, R29, R36, 0x1, P2 ;  /* 0x000000241d1b7211 */ /* 0x000fe200010f0eff */
[----:B------:R-:W-:Y:S01]  /*7c30*/  STG.E.U16 desc[UR30][R20.64], R34 ;  /* 0x0000002214007986 */ /* 0x000fe2000c10151e */
[----:B----4-:R-:W-:Y:S02]  /*7c40*/  PRMT R13, R35, 0x7632, R13 ;  /* 0x00007632230d7816 */ /* 0x010fe4000000000d */
[----:B------:R-:W-:Y:S01]  /*7c50*/  ISETP.GE.U32.AND P0, PT, R39, 0x40, PT ;  /* 0x000000402700780c */ /* 0x000fe20003f06070 */
[----:B------:R-:W-:Y:S04]  /*7c60*/  STG.E.U16 desc[UR30][R22.64], R11 ;  /* 0x0000000b16007986 */ /* 0x000fe8000c10151e */
[----:B------:R-:W-:Y:S01]  /*7c70*/  STG.E.U16 desc[UR30][R24.64], R35 ;  /* 0x0000002318007986 */ /* 0x000fe2000c10151e */
[----:B-1----:R-:W-:-:S03]  /*7c80*/  IADD3 R2, P1, P2, R3, UR6, R6 ;  /* 0x0000000603027c10 */ /* 0x002fc6000fa3e006 */
[----:B------:R-:W-:Y:S01]  /*7c90*/  STG.E.U16 desc[UR30][R26.64], R13 ;  /* 0x0000000d1a007986 */ /* 0x000fe2000c10151e */
[----:B------:R-:W-:Y:S01]  /*7ca0*/  IADD3.X R3, PT, PT, R0, UR5, R7, P1, P2 ;  /* 0x0000000500037c10 */ /* 0x000fe20008fe4407 */
[----:B------:R-:W-:Y:S06]  /*7cb0*/  BAR.SYNC.DEFER_BLOCKING 0x0 ;  /* 0x0000000000007b1d */ /* 0x000fec0000010000 */
[----:B------:R-:W-:Y:S02]  /*7cc0*/  STSM.16.M88 [R31], R28 ;  /* 0x0000001c1f007844 */ /* 0x000fe40000000000 */
[----:B------:R-:W-:Y:S06]  /*7cd0*/  BAR.SYNC.DEFER_BLOCKING 0x0 ;  /* 0x0000000000007b1d */ /* 0x000fec0000010000 */
[----:B------:R-:W1:Y:S04]  /*7ce0*/  LDSM.16.M88 R5, [R30+UR16] ;  /* 0x000000101e05783b */ /* 0x000e680008000000 */
[----:B-1----:R1:W-:Y:S01]  /*7cf0*/  @!P0 STG.E desc[UR30][R2.64], R5 ;  /* 0x0000000502008986 */ /* 0x0023e2000c10191e */
[----:B------:R-:W-:Y:S06]  /*7d00*/  BAR.SYNC.DEFER_BLOCKING 0x0 ;  /* 0x0000000000007b1d */ /* 0x000fec0000010000 */
[----:B------:R-:W-:Y:S05]  /*7d10*/  BRA.U UP0, `(.L_x_20) ;  /* 0x0000000100a07547 */ /* 0x000fea000b800000 */
[----:B------:R-:W2:Y:S01]  /*7d20*/  S2UR UR5, SR_CgaCtaId ;  /* 0x00000000000579c3 */ /* 0x000ea20000008800 */
[----:B------:R-:W-:Y:S01]  /*7d30*/  NOP ;  /* 0x0000000000007918 */ /* 0x000fe20000000000 */
[----:B------:R-:W-:Y:S01]  /*7d40*/  UMOV UR4, 0x50 ;  /* 0x0000005000047882 */ /* 0x000fe20000000000 */
[----:B------:R-:W-:Y:S02]  /*7d50*/  IMAD.U32 R0, RZ, RZ, UR17 ;  /* 0x00000011ff007e24 */ /* 0x000fe4000f8e00ff */
[----:B-1----:R-:W-:Y:S02]  /*7d60*/  IMAD.MOV.U32 R3, RZ, RZ, 0xf ;  /* 0x0000000fff037424 */ /* 0x002fe400078e00ff */
[----:B------:R-:W-:Y:S01]  /*7d70*/  IMAD.MOV.U32 R7, RZ, RZ, 0x1 ;  /* 0x00000001ff077424 */ /* 0x000fe200078e00ff */
[----:B------:R-:W-:-:S04]  /*7d80*/  LOP3.LUT R0, R0, 0xffff, RZ, 0xc0, !PT ;  /* 0x0000ffff00007812 */ /* 0x000fc800078ec0ff */
[----:B------:R-:W-:-:S05]  /*7d90*/  SHF.R.U32.HI R0, RZ, 0x5, R0 ;  /* 0x00000005ff007819 */ /* 0x000fca0000011600 */
[----:B------:R-:W-:Y:S01]  /*7da0*/  VIADD R2, R0, 0x10 ;  /* 0x0000001000027836 */ /* 0x000fe20000000000 */
[----:B------:R-:W-:Y:S01]  /*7db0*/  SHF.L.U32 R0, R3, R0, RZ ;  /* 0x0000000003007219 */ /* 0x000fe200000006ff */
[----:B--2---:R-:W-:-:S03]  /*7dc0*/  ULEA UR6, UR5, UR4, 0x18 ;  /* 0x0000000405067291 */ /* 0x004fc6000f8ec0ff */
[----:B------:R-:W-:-:S04]  /*7dd0*/  SHF.L.U32 R3, R7, R2, RZ ;  /* 0x0000000207037219 */ /* 0x000fc800000006ff */
[----:B------:R-:W-:Y:S02]  /*7de0*/  LOP3.LUT R0, R3, R0, RZ, 0xfc, !PT ;  /* 0x0000000003007212 */ /* 0x000fe400078efcff */
[----:B------:R-:W1:Y:S02]  /*7df0*/  LDS R5, [UR6] ;  /* 0x00000006ff057984 */ /* 0x000e640008000800 */
[C---:B------:R-:W-:Y:S02]  /*7e00*/  LOP3.LUT R2, R0.reuse, 0xffff, RZ, 0xc0, !PT ;  /* 0x0000ffff00027812 */ /* 0x040fe400078ec0ff */
[----:B-1----:R-:W-:-:S04]  /*7e10*/  LOP3.LUT R3, R0, 0xffff, R5, 0x80, !PT ;  /* 0x0000ffff00037812 */ /* 0x002fc800078e8005 */
[----:B------:R-:W-:-:S13]  /*7e20*/  ISETP.NE.AND P0, PT, R3, R2, PT ;  /* 0x000000020300720c */ /* 0x000fda0003f05270 */
[----:B------:R-:W-:Y:S05]  /*7e30*/  @P0 BRA `(.L_x_21) ;  /* 0x0000000000500947 */ /* 0x000fea0003800000 */
[----:B------:R-:W-:Y:S02]  /*7e40*/  SHF.R.U32.HI R5, RZ, 0x10, R5 ;  /* 0x00000010ff057819 */ /* 0x000fe40000011605 */
[----:B------:R-:W-:-:S04]  /*7e50*/  SHF.R.U32.HI R2, RZ, 0x10, R0 ;  /* 0x00000010ff027819 */ /* 0x000fc80000011600 */
[----:B------:R-:W-:-:S04]  /*7e60*/  LOP3.LUT R5, R5, R2, RZ, 0xc0, !PT ;  /* 0x0000000205057212 */ /* 0x000fc800078ec0ff */
[----:B------:R-:W-:-:S13]  /*7e70*/  ISETP.NE.AND P0, PT, R5, R2, PT ;  /* 0x000000020500720c */ /* 0x000fda0003f05270 */
[----:B------:R-:W-:Y:S05]  /*7e80*/  @P0 BRA `(.L_x_22) ;  /* 0x0000000000300947 */ /* 0x000fea0003800000 */
[----:B------:R-:W-:Y:S01]  /*7e90*/  R2UR UR4, R0 ;  /* 0x00000000000472ca */ /* 0x000fe200000e0000 */
[----:B------:R-:W-:Y:S01]  /*7ea0*/  VOTEU.ANY UR5, UPT, PT ;  /* 0x0000000000057886 */ /* 0x000fe200038e0100 */
[----:B------:R-:W1:Y:S01]  /*7eb0*/  S2R R0, SR_LANEID ;  /* 0x0000000000007919 */ /* 0x000e620000000000 */
[----:B------:R-:W-:-:S10]  /*7ec0*/  UFLO.U32 UR5, UR5 ;  /* 0x00000005000572bd */ /* 0x000fd400080e0000 */
[----:B------:R-:W-:-:S06]  /*7ed0*/  ULOP3.LUT UR4, URZ, UR4, URZ, 0x33, !UPT ;  /* 0x00000004ff047292 */ /* 0x000fcc000f8e33ff */
[----:B------:R-:W-:-:S04]  /*7ee0*/  IMAD.U32 R2, RZ, RZ, UR4 ;  /* 0x00000004ff027e24 */ /* 0x000fc8000f8e00ff */
[----:B------:R-:W2:Y:S02]  /*7ef0*/  REDUX UR7, R2 ;  /* 0x00000000020773c4 */ /* 0x000ea40000000000 */
[----:B------:R3:W-:Y:S01]  /*7f00*/  UTCATOMSWS.AND URZ, UR4 ;  /* 0x0000000400ff79e3 */ /* 0x0007e20008000000 */
[----:B-1----:R-:W-:Y:S01]  /*7f10*/  ISETP.EQ.U32.AND P0, PT, R0, UR5, PT ;  /* 0x0000000500007c0c */ /* 0x002fe2000bf02070 */
[----:B--2---:R-:W-:-:S12]  /*7f20*/  IMAD.U32 R0, RZ, RZ, UR7 ;  /* 0x00000007ff007e24 */ /* 0x004fd8000f8e00ff */
[----:B------:R3:W-:Y:S01]  /*7f30*/  @P0 ATOMS.AND RZ, [UR6], R0 ;  /* 0x00000000ffff098c */ /* 0x0007e2000a800006 */
[----:B------:R-:W-:Y:S05]  /*7f40*/  BRA `(.L_x_20) ;  /* 0x0000000000147947 */ /* 0x000fea0003800000 */
.L_x_22:
[----:B------:R-:W-:-:S07]  /*7f50*/  MOV R2, 0x7f70 ;  /* 0x00007f7000027802 */ /* 0x000fce0000000f00 */
[----:B0-----:R-:W-:Y:S05]  /*7f60*/  CALL.REL.NOINC `($__internal_0_$__cuda_sm10x_tcgen05_guardrail_trap_col_being_dealloced_not_returned_by_alloc) ;  /* 0x0000000000447944 */ /* 0x001fea0003c00000 */
[----:B------:R-:W-:Y:S05]  /*7f70*/  BRA `(.L_x_20) ;  /* 0x0000000000087947 */ /* 0x000fea0003800000 */
.L_x_21:
[----:B------:R-:W-:-:S07]  /*7f80*/  MOV R2, 0x7fa0 ;  /* 0x00007fa000027802 */ /* 0x000fce0000000f00 */
[----:B0-----:R-:W-:Y:S05]  /*7f90*/  CALL.REL.NOINC `($__internal_2_$__cuda_sm10x_tcgen05_guardrail_trap_unallocated_columns_being_dealloced) ;  /* 0x0000000000507944 */ /* 0x001fea0003c00000 */
.L_x_20:
[----:B------:R-:W-:Y:S01]  /*7fa0*/  NOP ;  /* 0x0000000000007918 */ /* 0x000fe20000000000 */
[----:B---3--:R-:W-:Y:S05]  /*7fb0*/  EXIT ;  /* 0x000000000000794d */ /* 0x008fea0003800000 */
.L_x_8:
[----:B------:R-:W1:Y:S02]  /*7fc0*/  SYNCS.PHASECHK.TRANS64.TRYWAIT P0, [UR16+0x4000], RZ ;  /* 0x004000ffff0075a7 */ /* 0x000e640008001110 */
[----:B-1----:R-:W-:Y:S05]  /*7fd0*/  @!P0 BRA `(.L_x_8) ;  /* 0xfffffffc00f88947 */ /* 0x002fea000383ffff */
[----:B------:R-:W-:Y:S05]  /*7fe0*/  BRA `(.L_x_7) ;  /* 0xffffff9c00207947 */ /* 0x000fea000383ffff */
.L_x_14:
[----:B------:R-:W1:Y:S02]  /*7ff0*/  SYNCS.PHASECHK.TRANS64.TRYWAIT P2, [UR16+0xe010], RZ ;  /* 0x00e010ffff0075a7 */ /* 0x000e640008041110 */
[----:B-1----:R-:W-:Y:S05]  /*8000*/  @!P2 BRA `(.L_x_14) ;  /* 0xfffffffc00f8a947 */ /* 0x002fea000383ffff */
[----:B------:R-:W-:Y:S05]  /*8010*/  BRA `(.L_x_23) ;  /* 0xffffffcc00b87947 */ /* 0x000fea000383ffff */
.L_x_15:
[----:B------:R-:W1:Y:S02]  /*8020*/  SYNCS.PHASECHK.TRANS64.TRYWAIT P2, [UR19], R182 ;  /* 0x000000b6ff0075a7 */ /* 0x000e640008041113 */
[----:B-1----:R-:W-:Y:S05]  /*8030*/  @!P2 BRA `(.L_x_15) ;  /* 0xfffffffc00f8a947 */ /* 0x002fea000383ffff */
[----:B------:R-:W-:Y:S05]  /*8040*/  BRA `(.L_x_24) ;  /* 0xffffffe000707947 */ /* 0x000fea000383ffff */
.L_x_19:
[----:B------:R-:W1:Y:S02]  /*8050*/  SYNCS.PHASECHK.TRANS64.TRYWAIT P0, [UR19], R3 ;  /* 0x00000003ff0075a7 */ /* 0x000e640008001113 */
[----:B-1----:R-:W-:Y:S05]  /*8060*/  @!P0 BRA `(.L_x_19) ;  /* 0xfffffffc00f88947 */ /* 0x002fea000383ffff */
[----:B------:R-:W-:Y:S05]  /*8070*/  BRA `(.L_x_18) ;  /* 0xffffffec00b87947 */ /* 0x000fea000383ffff */
        .weak           $__internal_0_$__cuda_sm10x_tcgen05_guardrail_trap_col_being_dealloced_not_returned_by_alloc
        .type           $__internal_0_$__cuda_sm10x_tcgen05_guardrail_trap_col_being_dealloced_not_returned_by_alloc,@function
        .size           $__internal_0_$__cuda_sm10x_tcgen05_guardrail_trap_col_being_dealloced_not_returned_by_alloc,($__internal_1_$__cuda_sm10x_tcgen05_guardrail_trap_phase_invalid_during_alloc - $__internal_0_$__cuda_sm10x_tcgen05_guardrail_trap_col_being_dealloced_not_returned_by_alloc)
$__internal_0_$__cuda_sm10x_tcgen05_guardrail_trap_col_being_dealloced_not_returned_by_alloc:
[----:B------:R-:W-:Y:S05]  /*8080*/  BPT.TRAP 0x1 ;  /* 0x000000040000795c */ /* 0x000fea0000300000 */
[----:B------:R-:W-:-:S04]  /*8090*/  IMAD.MOV.U32 R3, RZ, RZ, 0x0 ;  /* 0x00000000ff037424 */ /* 0x000fc800078e00ff */
[----:B------:R-:W-:Y:S05]  /*80a0*/  RET.REL.NODEC R2 `(attn_fwd) ;  /* 0xffffff7c02d47950 */ /* 0x000fea0003c3ffff */
        .weak           $__internal_1_$__cuda_sm10x_tcgen05_guardrail_trap_phase_invalid_during_alloc
        .type           $__internal_1_$__cuda_sm10x_tcgen05_guardrail_trap_phase_invalid_during_alloc,@function
        .size           $__internal_1_$__cuda_sm10x_tcgen05_guardrail_trap_phase_invalid_during_alloc,($__internal_2_$__cuda_sm10x_tcgen05_guardrail_trap_unallocated_columns_being_dealloced - $__internal_1_$__cuda_sm10x_tcgen05_guardrail_trap_phase_invalid_during_alloc)
$__internal_1_$__cuda_sm10x_tcgen05_guardrail_trap_phase_invalid_during_alloc:
[----:B------:R-:W-:Y:S05]  /*80b0*/  BPT.TRAP 0x1 ;  /* 0x000000040000795c */ /* 0x000fea0000300000 */
[----:B------:R-:W-:-:S04]  /*80c0*/  IMAD.MOV.U32 R5, RZ, RZ, 0x0 ;  /* 0x00000000ff057424 */ /* 0x000fc800078e00ff */
[----:B------:R-:W-:Y:S05]  /*80d0*/  RET.REL.NODEC R4 `(attn_fwd) ;  /* 0xffffff7c04c87950 */ /* 0x000fea0003c3ffff */
        .weak           $__internal_2_$__cuda_sm10x_tcgen05_guardrail_trap_unallocated_columns_being_dealloced
        .type           $__internal_2_$__cuda_sm10x_tcgen05_guardrail_trap_unallocated_columns_being_dealloced,@function
        .size           $__internal_2_$__cuda_sm10x_tcgen05_guardrail_trap_unallocated_columns_being_dealloced,(.L_x_28 - $__internal_2_$__cuda_sm10x_tcgen05_guardrail_trap_unallocated_columns_being_dealloced)
$__internal_2_$__cuda_sm10x_tcgen05_guardrail_trap_unallocated_columns_being_dealloced:
[----:B------:R-:W-:Y:S05]  /*80e0*/  BPT.TRAP 0x1 ;  /* 0x000000040000795c */ /* 0x000fea0000300000 */
[----:B------:R-:W-:-:S04]  /*80f0*/  IMAD.MOV.U32 R3, RZ, RZ, 0x0 ;  /* 0x00000000ff037424 */ /* 0x000fc800078e00ff */
[----:B------:R-:W-:Y:S05]  /*8100*/  RET.REL.NODEC R2 `(attn_fwd) ;  /* 0xffffff7c02bc7950 */ /* 0x000fea0003c3ffff */
.L_x_25:
[----:B------:R-:W-:-:S00]  /*8110*/  BRA `(.L_x_25) ;  /* 0xfffffffc00fc7947 */ /* 0x000fc0000383ffff */
[----:B------:R-:W-:-:S00]  /*8120*/  NOP ;  /* 0x0000000000007918 */ /* 0x000fc00000000000 */
        /* <DEDUP_REMOVED lines=13> */
.L_x_28:


//--------------------- .nv.global.init           --------------------------
	.section	.nv.global.init,"aw",@progbits
.nv.global.init:
	.type		_$_str,@object
	.size		_$_str,(.L_3 - _$_str)
_$_str:
        /*0000*/ 	.byte	0x5f, 0x5f, 0x43, 0x55, 0x44, 0x41, 0x5f, 0x46, 0x54, 0x5a, 0x00
.L_3:


//--------------------- .nv.shared.attn_fwd       --------------------------
	.section	.nv.shared.attn_fwd,"aw",@nobits
	.sectionflags	@""
	.align	16
	.zero		1024


//--------------------- .nv.shared.reserved.0     --------------------------
	.section	.nv.shared.reserved.0,"aw",@nobits
	.align	8
	.weak		__nv_reservedSMEM_offset_0_alias
	.size		__nv_reservedSMEM_offset_0_alias, 0, 64
	.other		__nv_reservedSMEM_offset_0_alias,@"STO_CUDA_RESERVED_SHARED STV_DEFAULT"
__nv_reservedSMEM_offset_0_alias:
	.zero		0
.nv.shared.reserved.0:
	.zero		64
	.weak		__nv_reservedSMEM_allocation_phase
	.type		__nv_reservedSMEM_allocation_phase,@object
	.size		__nv_reservedSMEM_allocation_phase,(.L_0 - __nv_reservedSMEM_allocation_phase)
__nv_reservedSMEM_allocation_phase:
	.zero		1
.L_0:
	.zero		7
	.weak		__nv_reservedSMEM_devtool_atexit_pc
	.type		__nv_reservedSMEM_devtool_atexit_pc,@object
	.size		__nv_reservedSMEM_devtool_atexit_pc,(__nv_reservedSMEM_allocation_mask - __nv_reservedSMEM_devtool_atexit_pc)
__nv_reservedSMEM_devtool_atexit_pc:
	.zero		8
	.weak		__nv_reservedSMEM_allocation_mask
	.type		__nv_reservedSMEM_allocation_mask,@object
	.size		__nv_reservedSMEM_allocation_mask,(.L_2 - __nv_reservedSMEM_allocation_mask)
__nv_reservedSMEM_allocation_mask:
	.zero		4
.L_2:


//--------------------- .nv.constant0.attn_fwd    --------------------------
	.section	.nv.constant0.attn_fwd,"a",@progbits
	.sectionflags	@""
	.align	4
.nv.constant0.attn_fwd:
	.zero		1032


//--------------------- SYMBOLS --------------------------

	.type		.nv.reservedSmem.offset0,@object
	.size		.nv.reservedSmem.offset0,0x4
	.type		.nv.reservedSmem.cap,@object
	.size		.nv.reservedSmem.cap,0x4
